// auto-generated by cutlass_sweep.epilogue — config: {"arch": "sm_100", "cluster_m": 2, "cluster_n": 1, "dtype": "e4m3", "fusion": "sigmoid", "tile_k": 64, "tile_m": 256, "tile_n": 128}
#include "cutlass/cutlass.h"
#include "cutlass/gemm/collective/collective_builder.hpp"
#include "cutlass/gemm/device/gemm_universal_adapter.h"
#include "cutlass/gemm/kernel/gemm_universal.hpp"
#include "cutlass/epilogue/collective/collective_builder.hpp"
#include "cutlass/epilogue/fusion/operations.hpp"
#include "cutlass/epilogue/thread/activation.h"

using Elem = cutlass::float_e4m3_t;
using Acc  = float;
using TileShape    = cute::Shape<cute::_256, cute::_128, cute::_64>;
using ClusterShape = cute::Shape<cute::_2, cute::_1, cute::_1>;
using FusionOp     = cutlass::epilogue::fusion::LinCombEltAct<cutlass::epilogue::thread::Sigmoid, Elem, Acc>;

using CollectiveEpilogue = typename cutlass::epilogue::collective::CollectiveBuilder<
    cutlass::arch::Sm100, cutlass::arch::OpClassTensorOp,
    TileShape, ClusterShape,
    cutlass::epilogue::collective::EpilogueTileAuto,
    Acc, Acc,
    Elem, cutlass::layout::RowMajor, 128 / cutlass::sizeof_bits<Elem>::value,
    Elem, cutlass::layout::RowMajor, 128 / cutlass::sizeof_bits<Elem>::value,
    cutlass::epilogue::collective::EpilogueScheduleAuto,
    FusionOp
  >::CollectiveOp;

using CollectiveMainloop = typename cutlass::gemm::collective::CollectiveBuilder<
    cutlass::arch::Sm100, cutlass::arch::OpClassTensorOp,
    Elem, cutlass::layout::RowMajor, 128 / cutlass::sizeof_bits<Elem>::value,
    Elem, cutlass::layout::ColumnMajor, 128 / cutlass::sizeof_bits<Elem>::value,
    Acc,
    TileShape, ClusterShape,
    cutlass::gemm::collective::StageCountAutoCarveout<
        static_cast<int>(sizeof(typename CollectiveEpilogue::SharedStorage))>,
    cutlass::gemm::collective::KernelScheduleAuto
  >::CollectiveOp;

using GemmKernel = cutlass::gemm::kernel::GemmUniversal<
    cute::Shape<int,int,int,int>, CollectiveMainloop, CollectiveEpilogue>;
using Gemm = cutlass::gemm::device::GemmUniversalAdapter<GemmKernel>;

auto* _anchor = &cutlass::device_kernel<GemmKernel>;


// ===== COMPILED SASS (sm_100a) =====

	.target	sm_100a

	.elftype	@"ET_EXEC"


//--------------------- .note.nv.tkinfo           --------------------------
	.section	.note.nv.tkinfo,"",@"SHT_NOTE"
	.sectionflags	@"SHF_NOTE_NV_TKINFO"
	.tkinfo
        /*0018*/ 	.word	0x00000002
        /*0030*/ 	.string	""
        /*0030*/ 	.string	"ptxas"
        /*0030*/ 	.string	"Cuda compilation tools, release 13.0, V13.0.88"
        /*0030*/ 	.string	"Build cuda_13.0.r13.0/compiler.36424714_0"
        /*0030*/ 	.string	"-arch sm_100a -m 64 "



//--------------------- .note.nv.cuinfo           --------------------------
	.section	.note.nv.cuinfo,"",@"SHT_NOTE"
	.sectionflags	@"SHF_NOTE_NV_CUINFO"
        /*0018*/ 	.short	0x0002
        /*001a*/ 	.short	0x0064
        /*001c*/ 	.short	0x0082
	.zero		2


//--------------------- .nv.info                  --------------------------
	.section	.nv.info,"",@"SHT_CUDA_INFO"
	.align	4


	//----- nvinfo : EIATTR_REGCOUNT
	.align		4
        /*0000*/ 	.byte	0x04, 0x2f
        /*0002*/ 	.short	(.L_19 - .L_18)
	.align		4
.L_18:
        /*0004*/ 	.word	index@(_ZN7cutlass13device_kernelINS_4gemm6kernel13GemmUniversalIN4cute5tupleIJiiiiEEENS1_10collective13CollectiveMmaINS1_35MainloopSm100TmaUmmaWarpSpecializedILi16ELi2ELi4ENS5_IJNS4_1CILi2EEENSA_ILi1EEESC_EEEEENS5_IJNSA_ILi256EEENSA_ILi128EEENSA_ILi64EEEEEENS_12float_e4m3_tENS5_IJlSC_lEEESJ_SK_NS4_8TiledMMAINS4_8MMA_AtomIJNS4_10MMA_TraitsINS4_25SM100_MMA_F8F6F4_2x1SM_SSEJSJ_SJ_fSF_SG_NS4_17integral_constantINS4_4UMMA5MajorELSR_0EEESS_NSP_INSQ_7ScaleInELST_0EEESU_EEEEEENS4_6LayoutINS5_IJSC_SC_SC_EEENS5_IJNSA_ILi0EEESZ_SZ_EEEEENS5_IJNS4_10UnderscoreES12_S12_EEEEENS4_18SM100_TMA_2SM_LOADENS4_14ComposedLayoutINS4_7SwizzleILi2ELi4ELi3EEENS4_18smem_ptr_flag_bitsILi8EEENSX_INS5_IJNSA_ILi8EEESH_EEENS5_IJSH_SC_EEEEEEEvNS4_8identityES15_S1F_vS1G_EENS_8epilogue10collective18CollectiveEpilogueINS1I_23Sm100TmaWarpSpecializedILi2ELi2ELi64ELb0ELb0EEEJNS5_IJSG_SG_SH_EEENS5_IJNSX_ISG_SC_EENSX_ISH_SC_EEEEESJ_SK_SJ_SK_NS1I_6fusion15FusionCallbacksIS1M_NS1R_13LinCombEltActINS1I_6thread7SigmoidESJ_fSJ_fLNS_15FloatRoundStyleE2EEES1N_S1Q_JEEENS4_5SM1004TMEM4LOAD26SM100_TMEM_LOAD_32dp32b64xENS4_13SM90_TMA_LOADES1F_NS4_39AutoVectorizingCopyWithAssumedAlignmentILi128EEENS4_14SM90_TMA_STOREES1F_S25_S25_EEEvvEEEEvNT_6ParamsE)
        /*0008*/ 	.word	0x000000d2


	//----- nvinfo : EIATTR_FRAME_SIZE
	.align		4
.L_19:
        /*000c*/ 	.byte	0x04, 0x11
        /*000e*/ 	.short	(.L_21 - .L_20)
	.align		4
.L_20:
        /*0010*/ 	.word	index@($__internal_3_$__cuda_sm20_rcp_rn_f32_slowpath)
        /*0014*/ 	.word	0x00000000


	//----- nvinfo : EIATTR_FRAME_SIZE
	.align		4
.L_21:
        /*0018*/ 	.byte	0x04, 0x11
        /*001a*/ 	.short	(.L_23 - .L_22)
	.align		4
.L_22:
        /*001c*/ 	.word	index@($__internal_2_$__cuda_sm10x_tcgen05_guardrail_trap_unallocated_columns_being_dealloced)
        /*0020*/ 	.word	0x00000000


	//----- nvinfo : EIATTR_FRAME_SIZE
	.align		4
.L_23:
        /*0024*/ 	.byte	0x04, 0x11
        /*0026*/ 	.short	(.L_25 - .L_24)
	.align		4
.L_24:
        /*0028*/ 	.word	index@($__internal_1_$__cuda_sm10x_tcgen05_guardrail_trap_phase_invalid_during_alloc)
        /*002c*/ 	.word	0x00000000


	//----- nvinfo : EIATTR_FRAME_SIZE
	.align		4
.L_25:
        /*0030*/ 	.byte	0x04, 0x11
        /*0032*/ 	.short	(.L_27 - .L_26)
	.align		4
.L_26:
        /*0034*/ 	.word	index@($__internal_0_$__cuda_sm10x_tcgen05_guardrail_trap_col_being_dealloced_not_returned_by_alloc)
        /*0038*/ 	.word	0x00000000


	//----- nvinfo : EIATTR_FRAME_SIZE
	.align		4
.L_27:
        /*003c*/ 	.byte	0x04, 0x11
        /*003e*/ 	.short	(.L_29 - .L_28)
	.align		4
.L_28:
        /*0040*/ 	.word	index@(_ZN7cutlass13device_kernelINS_4gemm6kernel13GemmUniversalIN4cute5tupleIJiiiiEEENS1_10collective13CollectiveMmaINS1_35MainloopSm100TmaUmmaWarpSpecializedILi16ELi2ELi4ENS5_IJNS4_1CILi2EEENSA_ILi1EEESC_EEEEENS5_IJNSA_ILi256EEENSA_ILi128EEENSA_ILi64EEEEEENS_12float_e4m3_tENS5_IJlSC_lEEESJ_SK_NS4_8TiledMMAINS4_8MMA_AtomIJNS4_10MMA_TraitsINS4_25SM100_MMA_F8F6F4_2x1SM_SSEJSJ_SJ_fSF_SG_NS4_17integral_constantINS4_4UMMA5MajorELSR_0EEESS_NSP_INSQ_7ScaleInELST_0EEESU_EEEEEENS4_6LayoutINS5_IJSC_SC_SC_EEENS5_IJNSA_ILi0EEESZ_SZ_EEEEENS5_IJNS4_10UnderscoreES12_S12_EEEEENS4_18SM100_TMA_2SM_LOADENS4_14ComposedLayoutINS4_7SwizzleILi2ELi4ELi3EEENS4_18smem_ptr_flag_bitsILi8EEENSX_INS5_IJNSA_ILi8EEESH_EEENS5_IJSH_SC_EEEEEEEvNS4_8identityES15_S1F_vS1G_EENS_8epilogue10collective18CollectiveEpilogueINS1I_23Sm100TmaWarpSpecializedILi2ELi2ELi64ELb0ELb0EEEJNS5_IJSG_SG_SH_EEENS5_IJNSX_ISG_SC_EENSX_ISH_SC_EEEEESJ_SK_SJ_SK_NS1I_6fusion15FusionCallbacksIS1M_NS1R_13LinCombEltActINS1I_6thread7SigmoidESJ_fSJ_fLNS_15FloatRoundStyleE2EEES1N_S1Q_JEEENS4_5SM1004TMEM4LOAD26SM100_TMEM_LOAD_32dp32b64xENS4_13SM90_TMA_LOADES1F_NS4_39AutoVectorizingCopyWithAssumedAlignmentILi128EEENS4_14SM90_TMA_STOREES1F_S25_S25_EEEvvEEEEvNT_6ParamsE)
        /*0044*/ 	.word	0x00000000


	//----- nvinfo : EIATTR_MIN_STACK_SIZE
	.align		4
.L_29:
        /*0048*/ 	.byte	0x04, 0x12
        /*004a*/ 	.short	(.L_31 - .L_30)
	.align		4
.L_30:
        /*004c*/ 	.word	index@(_ZN7cutlass13device_kernelINS_4gemm6kernel13GemmUniversalIN4cute5tupleIJiiiiEEENS1_10collective13CollectiveMmaINS1_35MainloopSm100TmaUmmaWarpSpecializedILi16ELi2ELi4ENS5_IJNS4_1CILi2EEENSA_ILi1EEESC_EEEEENS5_IJNSA_ILi256EEENSA_ILi128EEENSA_ILi64EEEEEENS_12float_e4m3_tENS5_IJlSC_lEEESJ_SK_NS4_8TiledMMAINS4_8MMA_AtomIJNS4_10MMA_TraitsINS4_25SM100_MMA_F8F6F4_2x1SM_SSEJSJ_SJ_fSF_SG_NS4_17integral_constantINS4_4UMMA5MajorELSR_0EEESS_NSP_INSQ_7ScaleInELST_0EEESU_EEEEEENS4_6LayoutINS5_IJSC_SC_SC_EEENS5_IJNSA_ILi0EEESZ_SZ_EEEEENS5_IJNS4_10UnderscoreES12_S12_EEEEENS4_18SM100_TMA_2SM_LOADENS4_14ComposedLayoutINS4_7SwizzleILi2ELi4ELi3EEENS4_18smem_ptr_flag_bitsILi8EEENSX_INS5_IJNSA_ILi8EEESH_EEENS5_IJSH_SC_EEEEEEEvNS4_8identityES15_S1F_vS1G_EENS_8epilogue10collective18CollectiveEpilogueINS1I_23Sm100TmaWarpSpecializedILi2ELi2ELi64ELb0ELb0EEEJNS5_IJSG_SG_SH_EEENS5_IJNSX_ISG_SC_EENSX_ISH_SC_EEEEESJ_SK_SJ_SK_NS1I_6fusion15FusionCallbacksIS1M_NS1R_13LinCombEltActINS1I_6thread7SigmoidESJ_fSJ_fLNS_15FloatRoundStyleE2EEES1N_S1Q_JEEENS4_5SM1004TMEM4LOAD26SM100_TMEM_LOAD_32dp32b64xENS4_13SM90_TMA_LOADES1F_NS4_39AutoVectorizingCopyWithAssumedAlignmentILi128EEENS4_14SM90_TMA_STOREES1F_S25_S25_EEEvvEEEEvNT_6ParamsE)
        /*0050*/ 	.word	0x00000000
.L_31:


//--------------------- .nv.compat                --------------------------
	.section	.nv.compat,"",@"SHT_CUDA_COMPAT_INFO"
	.align	4
        /*0000*/ 	.byte	0x02, 0x09, 0x01, 0x00, 0x02, 0x02, 0x02, 0x00, 0x02, 0x05, 0x05, 0x00, 0x03, 0x07, 0x01, 0x01
        /*0010*/ 	.byte	0x02, 0x03, 0x01, 0x00, 0x02, 0x06, 0x01, 0x00, 0x04, 0x0b, 0x08, 0x00, 0x09, 0x00, 0x00, 0x00
        /*0020*/ 	.byte	0x00, 0x00, 0x00, 0x00


//--------------------- .nv.info._ZN7cutlass13device_kernelINS_4gemm6kernel13GemmUniversalIN4cute5tupleIJiiiiEEENS1_10collective13CollectiveMmaINS1_35MainloopSm100TmaUmmaWarpSpecializedILi16ELi2ELi4ENS5_IJNS4_1CILi2EEENSA_ILi1EEESC_EEEEENS5_IJNSA_ILi256EEENSA_ILi128EEENSA_ILi64EEEEEENS_12float_e4m3_tENS5_IJlSC_lEEESJ_SK_NS4_8TiledMMAINS4_8MMA_AtomIJNS4_10MMA_TraitsINS4_25SM100_MMA_F8F6F4_2x1SM_SSEJSJ_SJ_fSF_SG_NS4_17integral_constantINS4_4UMMA5MajorELSR_0EEESS_NSP_INSQ_7ScaleInELST_0EEESU_EEEEEENS4_6LayoutINS5_IJSC_SC_SC_EEENS5_IJNSA_ILi0EEESZ_SZ_EEEEENS5_IJNS4_10UnderscoreES12_S12_EEEEENS4_18SM100_TMA_2SM_LOADENS4_14ComposedLayoutINS4_7SwizzleILi2ELi4ELi3EEENS4_18smem_ptr_flag_bitsILi8EEENSX_INS5_IJNSA_ILi8EEESH_EEENS5_IJSH_SC_EEEEEEEvNS4_8identityES15_S1F_vS1G_EENS_8epilogue10collective18CollectiveEpilogueINS1I_23Sm100TmaWarpSpecializedILi2ELi2ELi64ELb0ELb0EEEJNS5_IJSG_SG_SH_EEENS5_IJNSX_ISG_SC_EENSX_ISH_SC_EEEEESJ_SK_SJ_SK_NS1I_6fusion15FusionCallbacksIS1M_NS1R_13LinCombEltActINS1I_6thread7SigmoidESJ_fSJ_fLNS_15FloatRoundStyleE2EEES1N_S1Q_JEEENS4_5SM1004TMEM4LOAD26SM100_TMEM_LOAD_32dp32b64xENS4_13SM90_TMA_LOADES1F_NS4_39AutoVectorizingCopyWithAssumedAlignmentILi128EEENS4_14SM90_TMA_STOREES1F_S25_S25_EEEvvEEEEvNT_6ParamsE --------------------------
	.section	.nv.info._ZN7cutlass13device_kernelINS_4gemm6kernel13GemmUniversalIN4cute5tupleIJiiiiEEENS1_10collective13CollectiveMmaINS1_35MainloopSm100TmaUmmaWarpSpecializedILi16ELi2ELi4ENS5_IJNS4_1CILi2EEENSA_ILi1EEESC_EEEEENS5_IJNSA_ILi256EEENSA_ILi128EEENSA_ILi64EEEEEENS_12float_e4m3_tENS5_IJlSC_lEEESJ_SK_NS4_8TiledMMAINS4_8MMA_AtomIJNS4_10MMA_TraitsINS4_25SM100_MMA_F8F6F4_2x1SM_SSEJSJ_SJ_fSF_SG_NS4_17integral_constantINS4_4UMMA5MajorELSR_0EEESS_NSP_INSQ_7ScaleInELST_0EEESU_EEEEEENS4_6LayoutINS5_IJSC_SC_SC_EEENS5_IJNSA_ILi0EEESZ_SZ_EEEEENS5_IJNS4_10UnderscoreES12_S12_EEEEENS4_18SM100_TMA_2SM_LOADENS4_14ComposedLayoutINS4_7SwizzleILi2ELi4ELi3EEENS4_18smem_ptr_flag_bitsILi8EEENSX_INS5_IJNSA_ILi8EEESH_EEENS5_IJSH_SC_EEEEEEEvNS4_8identityES15_S1F_vS1G_EENS_8epilogue10collective18CollectiveEpilogueINS1I_23Sm100TmaWarpSpecializedILi2ELi2ELi64ELb0ELb0EEEJNS5_IJSG_SG_SH_EEENS5_IJNSX_ISG_SC_EENSX_ISH_SC_EEEEESJ_SK_SJ_SK_NS1I_6fusion15FusionCallbacksIS1M_NS1R_13LinCombEltActINS1I_6thread7SigmoidESJ_fSJ_fLNS_15FloatRoundStyleE2EEES1N_S1Q_JEEENS4_5SM1004TMEM4LOAD26SM100_TMEM_LOAD_32dp32b64xENS4_13SM90_TMA_LOADES1F_NS4_39AutoVectorizingCopyWithAssumedAlignmentILi128EEENS4_14SM90_TMA_STOREES1F_S25_S25_EEEvvEEEEvNT_6ParamsE,"",@"SHT_CUDA_INFO"
	.sectionflags	@""
	.align	4


	//----- nvinfo : EIATTR_CUDA_API_VERSION
	.align		4
        /*0000*/ 	.byte	0x04, 0x37
        /*0002*/ 	.short	(.L_33 - .L_32)
.L_32:
        /*0004*/ 	.word	0x00000082


	//----- nvinfo : EIATTR_KPARAM_INFO
	.align		4
.L_33:
        /*0008*/ 	.byte	0x04, 0x17
        /*000a*/ 	.short	(.L_35 - .L_34)
.L_34:
        /*000c*/ 	.word	0x00000000
        /*0010*/ 	.short	0x0000
        /*0012*/ 	.short	0x0000
        /*0014*/ 	.byte	0x00, 0xf0, 0x01, 0x20


	//----- nvinfo : EIATTR_AT_ENTRY_FRAGMENTS
	.align		4
.L_35:
        /*0018*/ 	.byte	0x04, 0x4f
        /*001a*/ 	.short	(.L_37 - .L_36)


	//   ....[0]....
.L_36:
        /*001c*/ 	.word	0x00000007


	//----- nvinfo : EIATTR_RESERVED_SMEM_USED
	.align		4
.L_37:
        /*0020*/ 	.byte	0x01, 0x41
	.zero		2


	//----- nvinfo : EIATTR_SPARSE_MMA_MASK
	.align		4
        /*0024*/ 	.byte	0x03, 0x50
        /*0026*/ 	.short	0x0000


	//----- nvinfo : EIATTR_TCGEN05_2CTA_USED
	.align		4
        /*0028*/ 	.byte	0x01, 0x52
	.zero		2


	//----- nvinfo : EIATTR_MAXREG_COUNT
	.align		4
        /*002c*/ 	.byte	0x03, 0x1b
        /*002e*/ 	.short	0x00ff


	//----- nvinfo : EIATTR_NUM_BARRIERS
	.align		4
        /*0030*/ 	.byte	0x02, 0x4c
        /*0032*/ 	.byte	0x07
	.zero		1


	//----- nvinfo : EIATTR_EXTERNS
	.align		4
        /*0034*/ 	.byte	0x04, 0x0f
        /*0036*/ 	.short	(.L_39 - .L_38)


	//   ....[0]....
	.align		4
.L_38:
        /*0038*/ 	.word	index@(__assertfail)


	//----- nvinfo : EIATTR_MERCURY_ISA_VERSION
	.align		4
.L_39:
        /*003c*/ 	.byte	0x03, 0x5f
        /*003e*/ 	.short	0x0101


	//----- nvinfo : EIATTR_INT_WARP_WIDE_INSTR_OFFSETS
	.align		4
        /*0040*/ 	.byte	0x04, 0x31
        /*0042*/ 	.short	(.L_41 - .L_40)


	//   ....[0]....
.L_40:
        /*0044*/ 	.word	0x00000e50


	//   ....[1]....
        /*0048*/ 	.word	0x00000ef0


	//   ....[2]....
        /*004c*/ 	.word	0x00002240


	//   ....[3]....
        /*0050*/ 	.word	0x00004700


	//   ....[4]....
        /*0054*/ 	.word	0x00004720


	//   ....[5]....
        /*0058*/ 	.word	0x00004750


	//   ....[6]....
        /*005c*/ 	.word	0x00005080


	//   ....[7]....
        /*0060*/ 	.word	0x000050f0


	//   ....[8]....
        /*0064*/ 	.word	0x000052d0


	//   ....[9]....
        /*0068*/ 	.word	0x00005430


	//----- nvinfo : EIATTR_COOP_GROUP_MASK_REGIDS
	.align		4
.L_41:
        /*006c*/ 	.byte	0x04, 0x29
        /*006e*/ 	.short	(.L_43 - .L_42)


	//   ....[0]....
.L_42:
        /*0070*/ 	.word	0xffffffff


	//   ....[1]....
        /*0074*/ 	.word	0xffffffff


	//   ....[2]....
        /*0078*/ 	.word	0xffffffff


	//   ....[3]....
        /*007c*/ 	.word	0xffffffff


	//   ....[4]....
        /*0080*/ 	.word	0xffffffff


	//   ....[5]....
        /*0084*/ 	.word	0xffffffff


	//   ....[6]....
        /*0088*/ 	.word	0xffffffff


	//   ....[7]....
        /*008c*/ 	.word	0xffffffff


	//   ....[8]....
        /*0090*/ 	.word	0xffffffff


	//   ....[9]....
        /*0094*/ 	.word	0xffffffff


	//   ....[10]....
        /*0098*/ 	.word	0xffffffff


	//   ....[11]....
        /*009c*/ 	.word	0xffffffff


	//   ....[12]....
        /*00a0*/ 	.word	0xffffffff


	//   ....[13]....
        /*00a4*/ 	.word	0xffffffff


	//----- nvinfo : EIATTR_COOP_GROUP_INSTR_OFFSETS
	.align		4
.L_43:
        /*00a8*/ 	.byte	0x04, 0x28
        /*00aa*/ 	.short	(.L_45 - .L_44)


	//   ....[0]....
.L_44:
        /*00ac*/ 	.word	0x000000c0


	//   ....[1]....
        /*00b0*/ 	.word	0x000004d0


	//   ....[2]....
        /*00b4*/ 	.word	0x00000800


	//   ....[3]....
        /*00b8*/ 	.word	0x00000950


	//   ....[4]....
        /*00bc*/ 	.word	0x00000a40


	//   ....[5]....
        /*00c0*/ 	.word	0x00000ba0


	//   ....[6]....
        /*00c4*/ 	.word	0x00000d30


	//   ....[7]....
        /*00c8*/ 	.word	0x00000f70


	//   ....[8]....
        /*00cc*/ 	.word	0x00002120


	//   ....[9]....
        /*00d0*/ 	.word	0x000035c0


	//   ....[10]....
        /*00d4*/ 	.word	0x00003a90


	//   ....[11]....
        /*00d8*/ 	.word	0x00003ac0


	//   ....[12]....
        /*00dc*/ 	.word	0x00004600


	//   ....[13]....
        /*00e0*/ 	.word	0x00004810


	//----- nvinfo : EIATTR_VRC_CTA_INIT_COUNT
	.align		4
.L_45:
        /*00e4*/ 	.byte	0x02, 0x4a
        /*00e6*/ 	.byte	0x80
	.zero		1


	//----- nvinfo : EIATTR_SYSCALL_OFFSETS
	.align		4
        /*00e8*/ 	.byte	0x04, 0x46
        /*00ea*/ 	.short	(.L_47 - .L_46)


	//   ....[0]....
.L_46:
        /*00ec*/ 	.word	0x00005dc0


	//   ....[1]....
        /*00f0*/ 	.word	0x00005ee0


	//   ....[2]....
        /*00f4*/ 	.word	0x00006930


	//----- nvinfo : EIATTR_MBARRIER_INSTR_OFFSETS
	.align		4
.L_47:
        /*00f8*/ 	.byte	0x04, 0x39
        /*00fa*/ 	.short	(.L_49 - .L_48)


	//   ....[0]....
.L_48:
        /*00fc*/ 	.word	0x000005e0
        /*0100*/ 	.word	0x000000ff
        /*0104*/ 	.word	0x00000000
        /*0108*/ 	.short	0x0100
        /*010a*/ 	.byte	0x08
	.zero		1


	//   ....[1]....
        /*010c*/ 	.word	0x000005f0
        /*0110*/ 	.word	0x000000ff
        /*0114*/ 	.word	0x00000080
        /*0118*/ 	.short	0x0100
        /*011a*/ 	.byte	0x08
	.zero		1


	//   ....[2]....
        /*011c*/ 	.word	0x00000600
        /*0120*/ 	.word	0x000000ff
        /*0124*/ 	.word	0x00000008
        /*0128*/ 	.short	0x0100
        /*012a*/ 	.byte	0x08
	.zero		1


	//   ....[3]....
        /*012c*/ 	.word	0x00000610
        /*0130*/ 	.word	0x000000ff
        /*0134*/ 	.word	0x00000088
        /*0138*/ 	.short	0x0100
        /*013a*/ 	.byte	0x08
	.zero		1


	//   ....[4]....
        /*013c*/ 	.word	0x00000620
        /*0140*/ 	.word	0x000000ff
        /*0144*/ 	.word	0x00000010
        /*0148*/ 	.short	0x0100
        /*014a*/ 	.byte	0x08
	.zero		1


	//   ....[5]....
        /*014c*/ 	.word	0x00000630
        /*0150*/ 	.word	0x000000ff
        /*0154*/ 	.word	0x00000090
        /*0158*/ 	.short	0x0100
        /*015a*/ 	.byte	0x08
	.zero		1


	//   ....[6]....
        /*015c*/ 	.word	0x00000640
        /*0160*/ 	.word	0x000000ff
        /*0164*/ 	.word	0x00000018
        /*0168*/ 	.short	0x0100
        /*016a*/ 	.byte	0x08
	.zero		1


	//   ....[7]....
        /*016c*/ 	.word	0x00000650
        /*0170*/ 	.word	0x000000ff
        /*0174*/ 	.word	0x00000098
        /*0178*/ 	.short	0x0100
        /*017a*/ 	.byte	0x08
	.zero		1


	//   ....[8]....
        /*017c*/ 	.word	0x00000660
        /*0180*/ 	.word	0x000000ff
        /*0184*/ 	.word	0x00000020
        /*0188*/ 	.short	0x0100
        /*018a*/ 	.byte	0x08
	.zero		1


	//   ....[9]....
        /*018c*/ 	.word	0x00000670
        /*0190*/ 	.word	0x000000ff
        /*0194*/ 	.word	0x000000a0
        /*0198*/ 	.short	0x0100
        /*019a*/ 	.byte	0x08
	.zero		1


	//   ....[10]....
        /*019c*/ 	.word	0x00000680
        /*01a0*/ 	.word	0x000000ff
        /*01a4*/ 	.word	0x00000028
        /*01a8*/ 	.short	0x0100
        /*01aa*/ 	.byte	0x08
	.zero		1


	//   ....[11]....
        /*01ac*/ 	.word	0x00000690
        /*01b0*/ 	.word	0x000000ff
        /*01b4*/ 	.word	0x000000a8
        /*01b8*/ 	.short	0x0100
        /*01ba*/ 	.byte	0x08
	.zero		1


	//   ....[12]....
        /*01bc*/ 	.word	0x000006a0
        /*01c0*/ 	.word	0x000000ff
        /*01c4*/ 	.word	0x00000030
        /*01c8*/ 	.short	0x0100
        /*01ca*/ 	.byte	0x08
	.zero		1


	//   ....[13]....
        /*01cc*/ 	.word	0x000006b0
        /*01d0*/ 	.word	0x000000ff
        /*01d4*/ 	.word	0x000000b0
        /*01d8*/ 	.short	0x0100
        /*01da*/ 	.byte	0x08
	.zero		1


	//   ....[14]....
        /*01dc*/ 	.word	0x000006c0
        /*01e0*/ 	.word	0x000000ff
        /*01e4*/ 	.word	0x00000038
        /*01e8*/ 	.short	0x0100
        /*01ea*/ 	.byte	0x08
	.zero		1


	//   ....[15]....
        /*01ec*/ 	.word	0x000006d0
        /*01f0*/ 	.word	0x000000ff
        /*01f4*/ 	.word	0x000000b8
        /*01f8*/ 	.short	0x0100
        /*01fa*/ 	.byte	0x08
	.zero		1


	//   ....[16]....
        /*01fc*/ 	.word	0x000006e0
        /*0200*/ 	.word	0x000000ff
        /*0204*/ 	.word	0x00000040
        /*0208*/ 	.short	0x0100
        /*020a*/ 	.byte	0x08
	.zero		1


	//   ....[17]....
        /*020c*/ 	.word	0x000006f0
        /*0210*/ 	.word	0x000000ff
        /*0214*/ 	.word	0x000000c0
        /*0218*/ 	.short	0x0100
        /*021a*/ 	.byte	0x08
	.zero		1


	//   ....[18]....
        /*021c*/ 	.word	0x00000700
        /*0220*/ 	.word	0x000000ff
        /*0224*/ 	.word	0x00000048
        /*0228*/ 	.short	0x0100
        /*022a*/ 	.byte	0x08
	.zero		1


	//   ....[19]....
        /*022c*/ 	.word	0x00000710
        /*0230*/ 	.word	0x000000ff
        /*0234*/ 	.word	0x000000c8
        /*0238*/ 	.short	0x0100
        /*023a*/ 	.byte	0x08
	.zero		1


	//   ....[20]....
        /*023c*/ 	.word	0x00000720
        /*0240*/ 	.word	0x000000ff
        /*0244*/ 	.word	0x00000050
        /*0248*/ 	.short	0x0100
        /*024a*/ 	.byte	0x08
	.zero		1


	//   ....[21]....
        /*024c*/ 	.word	0x00000730
        /*0250*/ 	.word	0x000000ff
        /*0254*/ 	.word	0x000000d0
        /*0258*/ 	.short	0x0100
        /*025a*/ 	.byte	0x08
	.zero		1


	//   ....[22]....
        /*025c*/ 	.word	0x00000740
        /*0260*/ 	.word	0x000000ff
        /*0264*/ 	.word	0x00000058
        /*0268*/ 	.short	0x0100
        /*026a*/ 	.byte	0x08
	.zero		1


	//   ....[23]....
        /*026c*/ 	.word	0x00000750
        /*0270*/ 	.word	0x000000ff
        /*0274*/ 	.word	0x000000d8
        /*0278*/ 	.short	0x0100
        /*027a*/ 	.byte	0x08
	.zero		1


	//   ....[24]....
        /*027c*/ 	.word	0x00000760
        /*0280*/ 	.word	0x000000ff
        /*0284*/ 	.word	0x00000060
        /*0288*/ 	.short	0x0100
        /*028a*/ 	.byte	0x08
	.zero		1


	//   ....[25]....
        /*028c*/ 	.word	0x00000770
        /*0290*/ 	.word	0x000000ff
        /*0294*/ 	.word	0x000000e0
        /*0298*/ 	.short	0x0100
        /*029a*/ 	.byte	0x08
	.zero		1


	//   ....[26]....
        /*029c*/ 	.word	0x00000780
        /*02a0*/ 	.word	0x000000ff
        /*02a4*/ 	.word	0x00000068
        /*02a8*/ 	.short	0x0100
        /*02aa*/ 	.byte	0x08
	.zero		1


	//   ....[27]....
        /*02ac*/ 	.word	0x00000790
        /*02b0*/ 	.word	0x000000ff
        /*02b4*/ 	.word	0x000000e8
        /*02b8*/ 	.short	0x0100
        /*02ba*/ 	.byte	0x08
	.zero		1


	//   ....[28]....
        /*02bc*/ 	.word	0x000007a0
        /*02c0*/ 	.word	0x000000ff
        /*02c4*/ 	.word	0x00000070
        /*02c8*/ 	.short	0x0100
        /*02ca*/ 	.byte	0x08
	.zero		1


	//   ....[29]....
        /*02cc*/ 	.word	0x000007b0
        /*02d0*/ 	.word	0x000000ff
        /*02d4*/ 	.word	0x000000f0
        /*02d8*/ 	.short	0x0100
        /*02da*/ 	.byte	0x08
	.zero		1


	//   ....[30]....
        /*02dc*/ 	.word	0x000007c0
        /*02e0*/ 	.word	0x000000ff
        /*02e4*/ 	.word	0x00000078
        /*02e8*/ 	.short	0x0100
        /*02ea*/ 	.byte	0x08
	.zero		1


	//   ....[31]....
        /*02ec*/ 	.word	0x000007d0
        /*02f0*/ 	.word	0x000000ff
        /*02f4*/ 	.word	0x000000f8
        /*02f8*/ 	.short	0x0100
        /*02fa*/ 	.byte	0x08
	.zero		1


	//   ....[32]....
        /*02fc*/ 	.word	0x00000900
        /*0300*/ 	.word	0x000000ff
        /*0304*/ 	.word	0x00000100
        /*0308*/ 	.short	0x0100
        /*030a*/ 	.byte	0x09
	.zero		1


	//   ....[33]....
        /*030c*/ 	.word	0x00000910
        /*0310*/ 	.word	0x000000ff
        /*0314*/ 	.word	0x00000110
        /*0318*/ 	.short	0x0100
        /*031a*/ 	.byte	0x09
	.zero		1


	//   ....[34]....
        /*031c*/ 	.word	0x00000920
        /*0320*/ 	.word	0x000000ff
        /*0324*/ 	.word	0x00000108
        /*0328*/ 	.short	0x0100
        /*032a*/ 	.byte	0x09
	.zero		1


	//   ....[35]....
        /*032c*/ 	.word	0x00000930
        /*0330*/ 	.word	0x000000ff
        /*0334*/ 	.word	0x00000118
        /*0338*/ 	.short	0x0100
        /*033a*/ 	.byte	0x09
	.zero		1


	//   ....[36]....
        /*033c*/ 	.word	0x00000a10
        /*0340*/ 	.word	0x000000ff
        /*0344*/ 	.word	0x00000120
        /*0348*/ 	.short	0x0100
        /*034a*/ 	.byte	0x08
	.zero		1


	//   ....[37]....
        /*034c*/ 	.word	0x00000a20
        /*0350*/ 	.word	0x000000ff
        /*0354*/ 	.word	0x00000128
        /*0358*/ 	.short	0x0100
        /*035a*/ 	.byte	0x08
	.zero		1


	//   ....[38]....
        /*035c*/ 	.word	0x00000b50
        /*0360*/ 	.word	0x000000ff
        /*0364*/ 	.word	0x00000130
        /*0368*/ 	.short	0x0100
        /*036a*/ 	.byte	0x08
	.zero		1


	//   ....[39]....
        /*036c*/ 	.word	0x00000b60
        /*0370*/ 	.word	0x000000ff
        /*0374*/ 	.word	0x00000140
        /*0378*/ 	.short	0x0100
        /*037a*/ 	.byte	0x08
	.zero		1


	//   ....[40]....
        /*037c*/ 	.word	0x00000b70
        /*0380*/ 	.word	0x000000ff
        /*0384*/ 	.word	0x00000138
        /*0388*/ 	.short	0x0100
        /*038a*/ 	.byte	0x08
	.zero		1


	//   ....[41]....
        /*038c*/ 	.word	0x00000b80
        /*0390*/ 	.word	0x000000ff
        /*0394*/ 	.word	0x00000148
        /*0398*/ 	.short	0x0100
        /*039a*/ 	.byte	0x08
	.zero		1


	//   ....[42]....
        /*039c*/ 	.word	0x00000ca0
        /*03a0*/ 	.word	0x000000ff
        /*03a4*/ 	.word	0x00000150
        /*03a8*/ 	.short	0x0100
        /*03aa*/ 	.byte	0x09
	.zero		1


	//   ....[43]....
        /*03ac*/ 	.word	0x00000cb0
        /*03b0*/ 	.word	0x000000ff
        /*03b4*/ 	.word	0x00000170
        /*03b8*/ 	.short	0x0100
        /*03ba*/ 	.byte	0x09
	.zero		1


	//   ....[44]....
        /*03bc*/ 	.word	0x00000cc0
        /*03c0*/ 	.word	0x000000ff
        /*03c4*/ 	.word	0x00000158
        /*03c8*/ 	.short	0x0100
        /*03ca*/ 	.byte	0x09
	.zero		1


	//   ....[45]....
        /*03cc*/ 	.word	0x00000cd0
        /*03d0*/ 	.word	0x000000ff
        /*03d4*/ 	.word	0x00000178
        /*03d8*/ 	.short	0x0100
        /*03da*/ 	.byte	0x09
	.zero		1


	//   ....[46]....
        /*03dc*/ 	.word	0x00000ce0
        /*03e0*/ 	.word	0x000000ff
        /*03e4*/ 	.word	0x00000160
        /*03e8*/ 	.short	0x0100
        /*03ea*/ 	.byte	0x09
	.zero		1


	//   ....[47]....
        /*03ec*/ 	.word	0x00000cf0
        /*03f0*/ 	.word	0x000000ff
        /*03f4*/ 	.word	0x00000180
        /*03f8*/ 	.short	0x0100
        /*03fa*/ 	.byte	0x09
	.zero		1


	//   ....[48]....
        /*03fc*/ 	.word	0x00000d00
        /*0400*/ 	.word	0x000000ff
        /*0404*/ 	.word	0x00000168
        /*0408*/ 	.short	0x0100
        /*040a*/ 	.byte	0x09
	.zero		1


	//   ....[49]....
        /*040c*/ 	.word	0x00000d10
        /*0410*/ 	.word	0x000000ff
        /*0414*/ 	.word	0x00000188
        /*0418*/ 	.short	0x0100
        /*041a*/ 	.byte	0x09
	.zero		1


	//   ....[50]....
        /*041c*/ 	.word	0x00000e00
        /*0420*/ 	.word	0x000000ff
        /*0424*/ 	.word	0x00000190
        /*0428*/ 	.short	0x0100
        /*042a*/ 	.byte	0x08
	.zero		1


	//   ....[51]....
        /*042c*/ 	.word	0x00000e10
        /*0430*/ 	.word	0x000000ff
        /*0434*/ 	.word	0x000001a0
        /*0438*/ 	.short	0x0100
        /*043a*/ 	.byte	0x08
	.zero		1


	//   ....[52]....
        /*043c*/ 	.word	0x00000e20
        /*0440*/ 	.word	0x000000ff
        /*0444*/ 	.word	0x00000198
        /*0448*/ 	.short	0x0100
        /*044a*/ 	.byte	0x08
	.zero		1


	//   ....[53]....
        /*044c*/ 	.word	0x00000e30
        /*0450*/ 	.word	0x000000ff
        /*0454*/ 	.word	0x000001a8
        /*0458*/ 	.short	0x0100
        /*045a*/ 	.byte	0x08
	.zero		1


	//   ....[54]....
        /*045c*/ 	.word	0x00000f20
        /*0460*/ 	.word	0x000000ff
        /*0464*/ 	.word	0x000001b0
        /*0468*/ 	.short	0x0100
        /*046a*/ 	.byte	0x06
	.zero		1


	//   ....[55]....
        /*046c*/ 	.word	0x00001910
        /*0470*/ 	.word	0x00000003
        /*0474*/ 	.word	0x000001a0
        /*0478*/ 	.short	0x010a
        /*047a*/ 	.byte	0xff
	.zero		1


	//   ....[56]....
        /*047c*/ 	.word	0x00001940
        /*0480*/ 	.word	0x00000003
        /*0484*/ 	.word	0x00000190
        /*0488*/ 	.short	0x0101
        /*048a*/ 	.byte	0xff
	.zero		1


	//   ....[57]....
        /*048c*/ 	.word	0x00001a40
        /*0490*/ 	.word	0x000000ff
        /*0494*/ 	.word	0x00000080
        /*0498*/ 	.short	0x010a
        /*049a*/ 	.byte	0x08
	.zero		1


	//   ....[58]....
        /*049c*/ 	.word	0x00001b10
        /*04a0*/ 	.word	0x000000ff
        /*04a4*/ 	.word	0x00000080
        /*04a8*/ 	.short	0x010a
        /*04aa*/ 	.byte	0x21
	.zero		1


	//   ....[59]....
        /*04ac*/ 	.word	0x00001cc0
        /*04b0*/ 	.word	0x000000ff
        /*04b4*/ 	.word	0x00000080
        /*04b8*/ 	.short	0x010a
        /*04ba*/ 	.byte	0x08
	.zero		1


	//   ....[60]....
        /*04bc*/ 	.word	0x00001de0
        /*04c0*/ 	.word	0x000000ff
        /*04c4*/ 	.word	0x00000128
        /*04c8*/ 	.short	0x0101
        /*04ca*/ 	.byte	0x04
	.zero		1


	//   ....[61]....
        /*04cc*/ 	.word	0x00001df0
        /*04d0*/ 	.word	0x000000ff
        /*04d4*/ 	.word	0x00000080
        /*04d8*/ 	.short	0x010a
        /*04da*/ 	.byte	0x08
	.zero		1


	//   ....[62]....
        /*04dc*/ 	.word	0x00001e70
        /*04e0*/ 	.word	0x000000ff
        /*04e4*/ 	.word	0x00000080
        /*04e8*/ 	.short	0x010a
        /*04ea*/ 	.byte	0x11
	.zero		1


	//   ....[63]....
        /*04ec*/ 	.word	0x00002000
        /*04f0*/ 	.word	0x000000ff
        /*04f4*/ 	.word	0x00000080
        /*04f8*/ 	.short	0x010a
        /*04fa*/ 	.byte	0x08
	.zero		1


	//   ....[64]....
        /*04fc*/ 	.word	0x00002150
        /*0500*/ 	.word	0x00000002
        /*0504*/ 	.word	0x00000130
        /*0508*/ 	.short	0x010a
        /*050a*/ 	.byte	0xff
	.zero		1


	//   ....[65]....
        /*050c*/ 	.word	0x00002210
        /*0510*/ 	.word	0x00000002
        /*0514*/ 	.word	0x00000000
        /*0518*/ 	.short	0x0101
        /*051a*/ 	.byte	0xff
	.zero		1


	//   ....[66]....
        /*051c*/ 	.word	0x00002770
        /*0520*/ 	.word	0x000000ff
        /*0524*/ 	.word	0x00000000
        /*0528*/ 	.short	0x010a
        /*052a*/ 	.byte	0x05
	.zero		1


	//   ....[67]....
        /*052c*/ 	.word	0x00002800
        /*0530*/ 	.word	0x000000ff
        /*0534*/ 	.word	0x00000000
        /*0538*/ 	.short	0x010a
        /*053a*/ 	.byte	0x05
	.zero		1


	//   ....[68]....
        /*053c*/ 	.word	0x00002890
        /*0540*/ 	.word	0x000000ff
        /*0544*/ 	.word	0x00000000
        /*0548*/ 	.short	0x010a
        /*054a*/ 	.byte	0x05
	.zero		1


	//   ....[69]....
        /*054c*/ 	.word	0x00002920
        /*0550*/ 	.word	0x000000ff
        /*0554*/ 	.word	0x00000000
        /*0558*/ 	.short	0x010a
        /*055a*/ 	.byte	0x05
	.zero		1


	//   ....[70]....
        /*055c*/ 	.word	0x000029b0
        /*0560*/ 	.word	0x000000ff
        /*0564*/ 	.word	0x00000000
        /*0568*/ 	.short	0x010a
        /*056a*/ 	.byte	0x05
	.zero		1


	//   ....[71]....
        /*056c*/ 	.word	0x00002a40
        /*0570*/ 	.word	0x000000ff
        /*0574*/ 	.word	0x00000000
        /*0578*/ 	.short	0x010a
        /*057a*/ 	.byte	0x05
	.zero		1


	//   ....[72]....
        /*057c*/ 	.word	0x00002ad0
        /*0580*/ 	.word	0x000000ff
        /*0584*/ 	.word	0x00000000
        /*0588*/ 	.short	0x010a
        /*058a*/ 	.byte	0x05
	.zero		1


	//   ....[73]....
        /*058c*/ 	.word	0x00002b60
        /*0590*/ 	.word	0x000000ff
        /*0594*/ 	.word	0x00000000
        /*0598*/ 	.short	0x010a
        /*059a*/ 	.byte	0x05
	.zero		1


	//   ....[74]....
        /*059c*/ 	.word	0x00002bf0
        /*05a0*/ 	.word	0x000000ff
        /*05a4*/ 	.word	0x00000000
        /*05a8*/ 	.short	0x010a
        /*05aa*/ 	.byte	0x05
	.zero		1


	//   ....[75]....
        /*05ac*/ 	.word	0x00002c80
        /*05b0*/ 	.word	0x000000ff
        /*05b4*/ 	.word	0x00000000
        /*05b8*/ 	.short	0x010a
        /*05ba*/ 	.byte	0x05
	.zero		1


	//   ....[76]....
        /*05bc*/ 	.word	0x00002d10
        /*05c0*/ 	.word	0x000000ff
        /*05c4*/ 	.word	0x00000000
        /*05c8*/ 	.short	0x010a
        /*05ca*/ 	.byte	0x05
	.zero		1


	//   ....[77]....
        /*05cc*/ 	.word	0x00002da0
        /*05d0*/ 	.word	0x000000ff
        /*05d4*/ 	.word	0x00000000
        /*05d8*/ 	.short	0x010a
        /*05da*/ 	.byte	0x05
	.zero		1


	//   ....[78]....
        /*05dc*/ 	.word	0x00002e30
        /*05e0*/ 	.word	0x000000ff
        /*05e4*/ 	.word	0x00000000
        /*05e8*/ 	.short	0x010a
        /*05ea*/ 	.byte	0x05
	.zero		1


	//   ....[79]....
        /*05ec*/ 	.word	0x00002ec0
        /*05f0*/ 	.word	0x000000ff
        /*05f4*/ 	.word	0x00000000
        /*05f8*/ 	.short	0x010a
        /*05fa*/ 	.byte	0x05
	.zero		1


	//   ....[80]....
        /*05fc*/ 	.word	0x00002f50
        /*0600*/ 	.word	0x000000ff
        /*0604*/ 	.word	0x00000000
        /*0608*/ 	.short	0x010a
        /*060a*/ 	.byte	0x05
	.zero		1


	//   ....[81]....
        /*060c*/ 	.word	0x00002ff0
        /*0610*/ 	.word	0x00000000
        /*0614*/ 	.word	0x00000000
        /*0618*/ 	.short	0x010a
        /*061a*/ 	.byte	0xff
	.zero		1


	//   ....[82]....
        /*061c*/ 	.word	0x00003120
        /*0620*/ 	.word	0x00000000
        /*0624*/ 	.word	0x00000190
        /*0628*/ 	.short	0x010a
        /*062a*/ 	.byte	0xff
	.zero		1


	//   ....[83]....
        /*062c*/ 	.word	0x00003190
        /*0630*/ 	.word	0x00000004
        /*0634*/ 	.word	0x00000000
        /*0638*/ 	.short	0x0101
        /*063a*/ 	.byte	0xff
	.zero		1


	//   ....[84]....
        /*063c*/ 	.word	0x000031b0
        /*0640*/ 	.word	0x000000ff
        /*0644*/ 	.word	0x00000140
        /*0648*/ 	.short	0x010a
        /*064a*/ 	.byte	0x05
	.zero		1


	//   ....[85]....
        /*064c*/ 	.word	0x000032d0
        /*0650*/ 	.word	0x00000000
        /*0654*/ 	.word	0x00000130
        /*0658*/ 	.short	0x010a
        /*065a*/ 	.byte	0xff
	.zero		1


	//   ....[86]....
        /*065c*/ 	.word	0x000033d0
        /*0660*/ 	.word	0x00000000
        /*0664*/ 	.word	0x00000000
        /*0668*/ 	.short	0x0101
        /*066a*/ 	.byte	0xff
	.zero		1


	//   ....[87]....
        /*066c*/ 	.word	0x00003460
        /*0670*/ 	.word	0x000000ff
        /*0674*/ 	.word	0x00000140
        /*0678*/ 	.short	0x0106
        /*067a*/ 	.byte	0x05
	.zero		1


	//   ....[88]....
        /*067c*/ 	.word	0x00003480
        /*0680*/ 	.word	0x000000ff
        /*0684*/ 	.word	0x00000140
        /*0688*/ 	.short	0x010a
        /*068a*/ 	.byte	0x05
	.zero		1


	//   ....[89]....
        /*068c*/ 	.word	0x00003510
        /*0690*/ 	.word	0x000000ff
        /*0694*/ 	.word	0x00000140
        /*0698*/ 	.short	0x0106
        /*069a*/ 	.byte	0x04
	.zero		1


	//   ....[90]....
        /*069c*/ 	.word	0x00003550
        /*06a0*/ 	.word	0x00000000
        /*06a4*/ 	.word	0x00000140
        /*06a8*/ 	.short	0x010a
        /*06aa*/ 	.byte	0xff
	.zero		1


	//   ....[91]....
        /*06ac*/ 	.word	0x00003790
        /*06b0*/ 	.word	0x000000ff
        /*06b4*/ 	.word	0x00000008
        /*06b8*/ 	.short	0x010a
        /*06ba*/ 	.byte	0x06
	.zero		1


	//   ....[92]....
        /*06bc*/ 	.word	0x000037b0
        /*06c0*/ 	.word	0x000000ff
        /*06c4*/ 	.word	0x00000008
        /*06c8*/ 	.short	0x010a
        /*06ca*/ 	.byte	0x06
	.zero		1


	//   ....[93]....
        /*06cc*/ 	.word	0x00003940
        /*06d0*/ 	.word	0x000000ff
        /*06d4*/ 	.word	0x00000008
        /*06d8*/ 	.short	0x010a
        /*06da*/ 	.byte	0x06
	.zero		1


	//   ....[94]....
        /*06dc*/ 	.word	0x00003960
        /*06e0*/ 	.word	0x000000ff
        /*06e4*/ 	.word	0x00000008
        /*06e8*/ 	.short	0x010a
        /*06ea*/ 	.byte	0x06
	.zero		1


	//   ....[95]....
        /*06ec*/ 	.word	0x00003a20
        /*06f0*/ 	.word	0x000000ff
        /*06f4*/ 	.word	0x00000000
        /*06f8*/ 	.short	0x0101
        /*06fa*/ 	.byte	0x07
	.zero		1


	//   ....[96]....
        /*06fc*/ 	.word	0x00003d20
        /*0700*/ 	.word	0x00000000
        /*0704*/ 	.word	0x00000130
        /*0708*/ 	.short	0x010a
        /*070a*/ 	.byte	0xff
	.zero		1


	//   ....[97]....
        /*070c*/ 	.word	0x00003de0
        /*0710*/ 	.word	0x00000000
        /*0714*/ 	.word	0x00000000
        /*0718*/ 	.short	0x0101
        /*071a*/ 	.byte	0xff
	.zero		1


	//   ....[98]....
        /*071c*/ 	.word	0x00003ea0
        /*0720*/ 	.word	0x000000ff
        /*0724*/ 	.word	0x00000000
        /*0728*/ 	.short	0x010a
        /*072a*/ 	.byte	0x06
	.zero		1


	//   ....[99]....
        /*072c*/ 	.word	0x00003eb0
        /*0730*/ 	.word	0x000000ff
        /*0734*/ 	.word	0x00000170
        /*0738*/ 	.short	0x010a
        /*073a*/ 	.byte	0x0a
	.zero		1


	//   ....[100]....
        /*073c*/ 	.word	0x00003f60
        /*0740*/ 	.word	0x000000ff
        /*0744*/ 	.word	0x00000000
        /*0748*/ 	.short	0x010a
        /*074a*/ 	.byte	0x09
	.zero		1


	//   ....[101]....
        /*074c*/ 	.word	0x000040a0
        /*0750*/ 	.word	0x000000ff
        /*0754*/ 	.word	0x00000000
        /*0758*/ 	.short	0x010a
        /*075a*/ 	.byte	0x06
	.zero		1


	//   ....[102]....
        /*075c*/ 	.word	0x000042f0
        /*0760*/ 	.word	0x000000ff
        /*0764*/ 	.word	0x00000000
        /*0768*/ 	.short	0x010a
        /*076a*/ 	.byte	0x07
	.zero		1


	//   ....[103]....
        /*076c*/ 	.word	0x00004380
        /*0770*/ 	.word	0x000000ff
        /*0774*/ 	.word	0x00000000
        /*0778*/ 	.short	0x010a
        /*077a*/ 	.byte	0x07
	.zero		1


	//   ....[104]....
        /*077c*/ 	.word	0x00004410
        /*0780*/ 	.word	0x000000ff
        /*0784*/ 	.word	0x00000000
        /*0788*/ 	.short	0x010a
        /*078a*/ 	.byte	0x07
	.zero		1


	//   ....[105]....
        /*078c*/ 	.word	0x000044b0
        /*0790*/ 	.word	0x00000000
        /*0794*/ 	.word	0x00000000
        /*0798*/ 	.short	0x010a
        /*079a*/ 	.byte	0xff
	.zero		1


	//   ....[106]....
        /*079c*/ 	.word	0x000044f0
        /*07a0*/ 	.word	0x00000000
        /*07a4*/ 	.word	0x00000000
        /*07a8*/ 	.short	0x010a
        /*07aa*/ 	.byte	0xff
	.zero		1


	//   ....[107]....
        /*07ac*/ 	.word	0x00004560
        /*07b0*/ 	.word	0x000000ff
        /*07b4*/ 	.word	0x00000000
        /*07b8*/ 	.short	0x0101
        /*07ba*/ 	.byte	0x05
	.zero		1


	//   ....[108]....
        /*07bc*/ 	.word	0x000045a0
        /*07c0*/ 	.word	0x000000ff
        /*07c4*/ 	.word	0x000001b0
        /*07c8*/ 	.short	0x010a
        /*07ca*/ 	.byte	0x08
	.zero		1


	//   ....[109]....
        /*07cc*/ 	.word	0x000045f0
        /*07d0*/ 	.word	0x000000ff
        /*07d4*/ 	.word	0x00000000
        /*07d8*/ 	.short	0x0101
        /*07da*/ 	.byte	0x05
	.zero		1


	//   ....[110]....
        /*07dc*/ 	.word	0x00004a20
        /*07e0*/ 	.word	0x00000000
        /*07e4*/ 	.word	0x00000130
        /*07e8*/ 	.short	0x010a
        /*07ea*/ 	.byte	0xff
	.zero		1


	//   ....[111]....
        /*07ec*/ 	.word	0x00004ae0
        /*07f0*/ 	.word	0x00000000
        /*07f4*/ 	.word	0x00000000
        /*07f8*/ 	.short	0x0101
        /*07fa*/ 	.byte	0xff
	.zero		1


	//   ....[112]....
        /*07fc*/ 	.word	0x00004e00
        /*0800*/ 	.word	0x000000ff
        /*0804*/ 	.word	0x00000128
        /*0808*/ 	.short	0x010a
        /*080a*/ 	.byte	0x06
	.zero		1


	//   ....[113]....
        /*080c*/ 	.word	0x00004ff0
        /*0810*/ 	.word	0x000000ff
        /*0814*/ 	.word	0x00000110
        /*0818*/ 	.short	0x010a
        /*081a*/ 	.byte	0x06
	.zero		1


	//   ....[114]....
        /*081c*/ 	.word	0x000051c0
        /*0820*/ 	.word	0x000000ff
        /*0824*/ 	.word	0x00000100
        /*0828*/ 	.short	0x010b
        /*082a*/ 	.byte	0x06
	.zero		1


	//   ....[115]....
        /*082c*/ 	.word	0x00005230
        /*0830*/ 	.word	0x000000ff
        /*0834*/ 	.word	0x00000000
        /*0838*/ 	.short	0x0101
        /*083a*/ 	.byte	0x08
	.zero		1


	//   ....[116]....
        /*083c*/ 	.word	0x00005260
        /*0840*/ 	.word	0x000000ff
        /*0844*/ 	.word	0x00000118
        /*0848*/ 	.short	0x010a
        /*084a*/ 	.byte	0x06
	.zero		1


	//   ....[117]....
        /*084c*/ 	.word	0x00005470
        /*0850*/ 	.word	0x000000ff
        /*0854*/ 	.word	0x00000108
        /*0858*/ 	.short	0x010b
        /*085a*/ 	.byte	0x06
	.zero		1


	//   ....[118]....
        /*085c*/ 	.word	0x00005490
        /*0860*/ 	.word	0x000000ff
        /*0864*/ 	.word	0x00000000
        /*0868*/ 	.short	0x0101
        /*086a*/ 	.byte	0x0d
	.zero		1


	//   ....[119]....
        /*086c*/ 	.word	0x000054c0
        /*0870*/ 	.word	0x000000ff
        /*0874*/ 	.word	0x00000110
        /*0878*/ 	.short	0x010a
        /*087a*/ 	.byte	0x06
	.zero		1


	//   ....[120]....
        /*087c*/ 	.word	0x00005500
        /*0880*/ 	.word	0x00000000
        /*0884*/ 	.word	0x00000118
        /*0888*/ 	.short	0x010a
        /*088a*/ 	.byte	0xff
	.zero		1


	//   ....[121]....
        /*088c*/ 	.word	0x00005760
        /*0890*/ 	.word	0x00000000
        /*0894*/ 	.word	0x00000130
        /*0898*/ 	.short	0x010a
        /*089a*/ 	.byte	0xff
	.zero		1


	//   ....[122]....
        /*089c*/ 	.word	0x00005820
        /*08a0*/ 	.word	0x00000000
        /*08a4*/ 	.word	0x00000000
        /*08a8*/ 	.short	0x0101
        /*08aa*/ 	.byte	0xff
	.zero		1


	//   ....[123]....
        /*08ac*/ 	.word	0x00006350
        /*08b0*/ 	.word	0x00000007
        /*08b4*/ 	.word	0x00000100
        /*08b8*/ 	.short	0x010a
        /*08ba*/ 	.byte	0xff
	.zero		1


	//   ....[124]....
        /*08bc*/ 	.word	0x000063c0
        /*08c0*/ 	.word	0x00000005
        /*08c4*/ 	.word	0x00000150
        /*08c8*/ 	.short	0x010a
        /*08ca*/ 	.byte	0xff
	.zero		1


	//   ....[125]....
        /*08cc*/ 	.word	0x00006570
        /*08d0*/ 	.word	0x00000003
        /*08d4*/ 	.word	0x00000100
        /*08d8*/ 	.short	0x010a
        /*08da*/ 	.byte	0xff
	.zero		1


	//   ....[126]....
        /*08dc*/ 	.word	0x000066d0
        /*08e0*/ 	.word	0x00000000
        /*08e4*/ 	.word	0x00000000
        /*08e8*/ 	.short	0x0101
        /*08ea*/ 	.byte	0xff
	.zero		1


	//   ....[127]....
        /*08ec*/ 	.word	0x000067e0
        /*08f0*/ 	.word	0x0000007c
        /*08f4*/ 	.word	0x00000150
        /*08f8*/ 	.short	0x010a
        /*08fa*/ 	.byte	0xff
	.zero		1


	//   ....[128]....
        /*08fc*/ 	.word	0x00007860
        /*0900*/ 	.word	0x0000007c
        /*0904*/ 	.word	0x00000000
        /*0908*/ 	.short	0x0101
        /*090a*/ 	.byte	0xff
	.zero		1


	//   ....[129]....
        /*090c*/ 	.word	0x0000de50
        /*0910*/ 	.word	0x00000003
        /*0914*/ 	.word	0x00000100
        /*0918*/ 	.short	0x010a
        /*091a*/ 	.byte	0xff
	.zero		1


	//   ....[130]....
        /*091c*/ 	.word	0x0000df70
        /*0920*/ 	.word	0x00000003
        /*0924*/ 	.word	0x000001a0
        /*0928*/ 	.short	0x010a
        /*092a*/ 	.byte	0xff
	.zero		1


	//   ....[131]....
        /*092c*/ 	.word	0x0000dfd0
        /*0930*/ 	.word	0x00000002
        /*0934*/ 	.word	0x00000080
        /*0938*/ 	.short	0x010a
        /*093a*/ 	.byte	0xff
	.zero		1


	//   ....[132]....
        /*093c*/ 	.word	0x0000e030
        /*0940*/ 	.word	0x00000002
        /*0944*/ 	.word	0x00000080
        /*0948*/ 	.short	0x010a
        /*094a*/ 	.byte	0xff
	.zero		1


	//   ....[133]....
        /*094c*/ 	.word	0x0000e080
        /*0950*/ 	.word	0x00000002
        /*0954*/ 	.word	0x00000130
        /*0958*/ 	.short	0x010a
        /*095a*/ 	.byte	0xff
	.zero		1


	//   ....[134]....
        /*095c*/ 	.word	0x0000e0e0
        /*0960*/ 	.word	0x00000000
        /*0964*/ 	.word	0x00000000
        /*0968*/ 	.short	0x010a
        /*096a*/ 	.byte	0xff
	.zero		1


	//   ....[135]....
        /*096c*/ 	.word	0x0000e140
        /*0970*/ 	.word	0x00000000
        /*0974*/ 	.word	0x00000000
        /*0978*/ 	.short	0x010a
        /*097a*/ 	.byte	0xff
	.zero		1


	//   ....[136]....
        /*097c*/ 	.word	0x0000e1a0
        /*0980*/ 	.word	0x00000000
        /*0984*/ 	.word	0x00000000
        /*0988*/ 	.short	0x010a
        /*098a*/ 	.byte	0xff
	.zero		1


	//   ....[137]....
        /*098c*/ 	.word	0x0000e200
        /*0990*/ 	.word	0x00000000
        /*0994*/ 	.word	0x00000000
        /*0998*/ 	.short	0x010a
        /*099a*/ 	.byte	0xff
	.zero		1


	//   ....[138]....
        /*099c*/ 	.word	0x0000e260
        /*09a0*/ 	.word	0x00000000
        /*09a4*/ 	.word	0x00000000
        /*09a8*/ 	.short	0x010a
        /*09aa*/ 	.byte	0xff
	.zero		1


	//   ....[139]....
        /*09ac*/ 	.word	0x0000e2c0
        /*09b0*/ 	.word	0x00000000
        /*09b4*/ 	.word	0x00000000
        /*09b8*/ 	.short	0x010a
        /*09ba*/ 	.byte	0xff
	.zero		1


	//   ....[140]....
        /*09bc*/ 	.word	0x0000e320
        /*09c0*/ 	.word	0x00000000
        /*09c4*/ 	.word	0x00000000
        /*09c8*/ 	.short	0x010a
        /*09ca*/ 	.byte	0xff
	.zero		1


	//   ....[141]....
        /*09cc*/ 	.word	0x0000e380
        /*09d0*/ 	.word	0x00000000
        /*09d4*/ 	.word	0x00000000
        /*09d8*/ 	.short	0x010a
        /*09da*/ 	.byte	0xff
	.zero		1


	//   ....[142]....
        /*09dc*/ 	.word	0x0000e3e0
        /*09e0*/ 	.word	0x00000000
        /*09e4*/ 	.word	0x00000000
        /*09e8*/ 	.short	0x010a
        /*09ea*/ 	.byte	0xff
	.zero		1


	//   ....[143]....
        /*09ec*/ 	.word	0x0000e440
        /*09f0*/ 	.word	0x00000000
        /*09f4*/ 	.word	0x00000000
        /*09f8*/ 	.short	0x010a
        /*09fa*/ 	.byte	0xff
	.zero		1


	//   ....[144]....
        /*09fc*/ 	.word	0x0000e4a0
        /*0a00*/ 	.word	0x00000000
        /*0a04*/ 	.word	0x00000000
        /*0a08*/ 	.short	0x010a
        /*0a0a*/ 	.byte	0xff
	.zero		1


	//   ....[145]....
        /*0a0c*/ 	.word	0x0000e500
        /*0a10*/ 	.word	0x00000000
        /*0a14*/ 	.word	0x00000000
        /*0a18*/ 	.short	0x010a
        /*0a1a*/ 	.byte	0xff
	.zero		1


	//   ....[146]....
        /*0a1c*/ 	.word	0x0000e560
        /*0a20*/ 	.word	0x00000000
        /*0a24*/ 	.word	0x00000000
        /*0a28*/ 	.short	0x010a
        /*0a2a*/ 	.byte	0xff
	.zero		1


	//   ....[147]....
        /*0a2c*/ 	.word	0x0000e5c0
        /*0a30*/ 	.word	0x00000000
        /*0a34*/ 	.word	0x00000000
        /*0a38*/ 	.short	0x010a
        /*0a3a*/ 	.byte	0xff
	.zero		1


	//   ....[148]....
        /*0a3c*/ 	.word	0x0000e620
        /*0a40*/ 	.word	0x00000000
        /*0a44*/ 	.word	0x00000000
        /*0a48*/ 	.short	0x010a
        /*0a4a*/ 	.byte	0xff
	.zero		1


	//   ....[149]....
        /*0a4c*/ 	.word	0x0000e670
        /*0a50*/ 	.word	0x00000000
        /*0a54*/ 	.word	0x00000190
        /*0a58*/ 	.short	0x010a
        /*0a5a*/ 	.byte	0xff
	.zero		1


	//   ....[150]....
        /*0a5c*/ 	.word	0x0000e6d0
        /*0a60*/ 	.word	0x00000000
        /*0a64*/ 	.word	0x00000140
        /*0a68*/ 	.short	0x010a
        /*0a6a*/ 	.byte	0xff
	.zero		1


	//   ....[151]....
        /*0a6c*/ 	.word	0x0000e720
        /*0a70*/ 	.word	0x00000000
        /*0a74*/ 	.word	0x00000130
        /*0a78*/ 	.short	0x010a
        /*0a7a*/ 	.byte	0xff
	.zero		1


	//   ....[152]....
        /*0a7c*/ 	.word	0x0000e780
        /*0a80*/ 	.word	0x00000000
        /*0a84*/ 	.word	0x00000140
        /*0a88*/ 	.short	0x010a
        /*0a8a*/ 	.byte	0xff
	.zero		1


	//   ....[153]....
        /*0a8c*/ 	.word	0x0000e7e0
        /*0a90*/ 	.word	0x00000004
        /*0a94*/ 	.word	0x00000008
        /*0a98*/ 	.short	0x010a
        /*0a9a*/ 	.byte	0xff
	.zero		1


	//   ....[154]....
        /*0a9c*/ 	.word	0x0000e8c0
        /*0aa0*/ 	.word	0x00000002
        /*0aa4*/ 	.word	0x00000008
        /*0aa8*/ 	.short	0x010a
        /*0aaa*/ 	.byte	0xff
	.zero		1


	//   ....[155]....
        /*0aac*/ 	.word	0x0000e910
        /*0ab0*/ 	.word	0x00000000
        /*0ab4*/ 	.word	0x00000130
        /*0ab8*/ 	.short	0x010a
        /*0aba*/ 	.byte	0xff
	.zero		1


	//   ....[156]....
        /*0abc*/ 	.word	0x0000e970
        /*0ac0*/ 	.word	0x00000000
        /*0ac4*/ 	.word	0x00000170
        /*0ac8*/ 	.short	0x010a
        /*0aca*/ 	.byte	0xff
	.zero		1


	//   ....[157]....
        /*0acc*/ 	.word	0x0000e9d0
        /*0ad0*/ 	.word	0x00000000
        /*0ad4*/ 	.word	0x00000000
        /*0ad8*/ 	.short	0x010a
        /*0ada*/ 	.byte	0xff
	.zero		1


	//   ....[158]....
        /*0adc*/ 	.word	0x0000ea30
        /*0ae0*/ 	.word	0x00000000
        /*0ae4*/ 	.word	0x00000000
        /*0ae8*/ 	.short	0x010a
        /*0aea*/ 	.byte	0xff
	.zero		1


	//   ....[159]....
        /*0aec*/ 	.word	0x0000ea90
        /*0af0*/ 	.word	0x00000000
        /*0af4*/ 	.word	0x00000000
        /*0af8*/ 	.short	0x010a
        /*0afa*/ 	.byte	0xff
	.zero		1


	//   ....[160]....
        /*0afc*/ 	.word	0x0000eaf0
        /*0b00*/ 	.word	0x00000000
        /*0b04*/ 	.word	0x00000000
        /*0b08*/ 	.short	0x010a
        /*0b0a*/ 	.byte	0xff
	.zero		1


	//   ....[161]....
        /*0b0c*/ 	.word	0x0000eb50
        /*0b10*/ 	.word	0x00000000
        /*0b14*/ 	.word	0x000001b0
        /*0b18*/ 	.short	0x010a
        /*0b1a*/ 	.byte	0xff
	.zero		1


	//   ....[162]....
        /*0b1c*/ 	.word	0x0000eba0
        /*0b20*/ 	.word	0x00000000
        /*0b24*/ 	.word	0x00000130
        /*0b28*/ 	.short	0x010a
        /*0b2a*/ 	.byte	0xff
	.zero		1


	//   ....[163]....
        /*0b2c*/ 	.word	0x0000ec00
        /*0b30*/ 	.word	0x00000000
        /*0b34*/ 	.word	0x00000128
        /*0b38*/ 	.short	0x010a
        /*0b3a*/ 	.byte	0xff
	.zero		1


	//   ....[164]....
        /*0b3c*/ 	.word	0x0000ec60
        /*0b40*/ 	.word	0x00000003
        /*0b44*/ 	.word	0x00000110
        /*0b48*/ 	.short	0x010a
        /*0b4a*/ 	.byte	0xff
	.zero		1


	//   ....[165]....
        /*0b4c*/ 	.word	0x0000ecc0
        /*0b50*/ 	.word	0x00000003
        /*0b54*/ 	.word	0x00000118
        /*0b58*/ 	.short	0x010a
        /*0b5a*/ 	.byte	0xff
	.zero		1


	//   ....[166]....
        /*0b5c*/ 	.word	0x0000ed20
        /*0b60*/ 	.word	0x00000000
        /*0b64*/ 	.word	0x00000110
        /*0b68*/ 	.short	0x010a
        /*0b6a*/ 	.byte	0xff
	.zero		1


	//   ....[167]....
        /*0b6c*/ 	.word	0x0000ed70
        /*0b70*/ 	.word	0x00000000
        /*0b74*/ 	.word	0x00000130
        /*0b78*/ 	.short	0x010a
        /*0b7a*/ 	.byte	0xff
	.zero		1


	//   ....[168]....
        /*0b7c*/ 	.word	0x0000edc0
        /*0b80*/ 	.word	0x00000003
        /*0b84*/ 	.word	0x00000100
        /*0b88*/ 	.short	0x010a
        /*0b8a*/ 	.byte	0xff
	.zero		1


	//   ....[169]....
        /*0b8c*/ 	.word	0x0000ee10
        /*0b90*/ 	.word	0x0000007c
        /*0b94*/ 	.word	0x00000150
        /*0b98*/ 	.short	0x010a
        /*0b9a*/ 	.byte	0xff
	.zero		1


	//----- nvinfo : EIATTR_NUM_MBARRIERS
	.align		4
.L_49:
        /*0b9c*/ 	.byte	0x03, 0x38
        /*0b9e*/ 	.short	0x0037


	//----- nvinfo : EIATTR_EXIT_INSTR_OFFSETS
	.align		4
        /*0ba0*/ 	.byte	0x04, 0x1c
        /*0ba2*/ 	.short	(.L_51 - .L_50)


	//   ....[0]....
.L_50:
        /*0ba4*/ 	.word	0x00003020


	//   ....[1]....
        /*0ba8*/ 	.word	0x00003520


	//   ....[2]....
        /*0bac*/ 	.word	0x00003580


	//   ....[3]....
        /*0bb0*/ 	.word	0x00004820


	//   ....[4]....
        /*0bb4*/ 	.word	0x00005530


	//   ....[5]....
        /*0bb8*/ 	.word	0x00005570


	//   ....[6]....
        /*0bbc*/ 	.word	0x0000df60


	//----- nvinfo : EIATTR_MAX_THREADS
	.align		4
.L_51:
        /*0bc0*/ 	.byte	0x04, 0x05
        /*0bc2*/ 	.short	(.L_53 - .L_52)
.L_52:
        /*0bc4*/ 	.word	0x00000100
        /*0bc8*/ 	.word	0x00000001
        /*0bcc*/ 	.word	0x00000001


	//----- nvinfo : EIATTR_CRS_STACK_SIZE
	.align		4
.L_53:
        /*0bd0*/ 	.byte	0x04, 0x1e
        /*0bd2*/ 	.short	(.L_55 - .L_54)
.L_54:
        /*0bd4*/ 	.word	0x00000000


	//----- nvinfo : EIATTR_CBANK_PARAM_SIZE
	.align		4
.L_55:
        /*0bd8*/ 	.byte	0x03, 0x19
        /*0bda*/ 	.short	0x0800


	//----- nvinfo : EIATTR_PARAM_CBANK
	.align		4
        /*0bdc*/ 	.byte	0x04, 0x0a
        /*0bde*/ 	.short	(.L_57 - .L_56)
	.align		4
.L_56:
        /*0be0*/ 	.word	index@(.nv.constant0._ZN7cutlass13device_kernelINS_4gemm6kernel13GemmUniversalIN4cute5tupleIJiiiiEEENS1_10collective13CollectiveMmaINS1_35MainloopSm100TmaUmmaWarpSpecializedILi16ELi2ELi4ENS5_IJNS4_1CILi2EEENSA_ILi1EEESC_EEEEENS5_IJNSA_ILi256EEENSA_ILi128EEENSA_ILi64EEEEEENS_12float_e4m3_tENS5_IJlSC_lEEESJ_SK_NS4_8TiledMMAINS4_8MMA_AtomIJNS4_10MMA_TraitsINS4_25SM100_MMA_F8F6F4_2x1SM_SSEJSJ_SJ_fSF_SG_NS4_17integral_constantINS4_4UMMA5MajorELSR_0EEESS_NSP_INSQ_7ScaleInELST_0EEESU_EEEEEENS4_6LayoutINS5_IJSC_SC_SC_EEENS5_IJNSA_ILi0EEESZ_SZ_EEEEENS5_IJNS4_10UnderscoreES12_S12_EEEEENS4_18SM100_TMA_2SM_LOADENS4_14ComposedLayoutINS4_7SwizzleILi2ELi4ELi3EEENS4_18smem_ptr_flag_bitsILi8EEENSX_INS5_IJNSA_ILi8EEESH_EEENS5_IJSH_SC_EEEEEEEvNS4_8identityES15_S1F_vS1G_EENS_8epilogue10collective18CollectiveEpilogueINS1I_23Sm100TmaWarpSpecializedILi2ELi2ELi64ELb0ELb0EEEJNS5_IJSG_SG_SH_EEENS5_IJNSX_ISG_SC_EENSX_ISH_SC_EEEEESJ_SK_SJ_SK_NS1I_6fusion15FusionCallbacksIS1M_NS1R_13LinCombEltActINS1I_6thread7SigmoidESJ_fSJ_fLNS_15FloatRoundStyleE2EEES1N_S1Q_JEEENS4_5SM1004TMEM4LOAD26SM100_TMEM_LOAD_32dp32b64xENS4_13SM90_TMA_LOADES1F_NS4_39AutoVectorizingCopyWithAssumedAlignmentILi128EEENS4_14SM90_TMA_STOREES1F_S25_S25_EEEvvEEEEvNT_6ParamsE)
        /*0be4*/ 	.short	0x0380
        /*0be6*/ 	.short	0x0800


	//----- nvinfo : EIATTR_SW_WAR
	.align		4
.L_57:
        /*0be8*/ 	.byte	0x04, 0x36
        /*0bea*/ 	.short	(.L_59 - .L_58)
.L_58:
        /*0bec*/ 	.word	0x00000008
.L_59:


//--------------------- .nv.callgraph             --------------------------
	.section	.nv.callgraph,"",@"SHT_CUDA_CALLGRAPH"
	.align	4
	.sectionentsize	8
	.align		4
        /*0000*/ 	.word	0x00000000
	.align		4
        /*0004*/ 	.word	0xffffffff
	.align		4
        /*0008*/ 	.word	index@(_ZN7cutlass13device_kernelINS_4gemm6kernel13GemmUniversalIN4cute5tupleIJiiiiEEENS1_10collective13CollectiveMmaINS1_35MainloopSm100TmaUmmaWarpSpecializedILi16ELi2ELi4ENS5_IJNS4_1CILi2EEENSA_ILi1EEESC_EEEEENS5_IJNSA_ILi256EEENSA_ILi128EEENSA_ILi64EEEEEENS_12float_e4m3_tENS5_IJlSC_lEEESJ_SK_NS4_8TiledMMAINS4_8MMA_AtomIJNS4_10MMA_TraitsINS4_25SM100_MMA_F8F6F4_2x1SM_SSEJSJ_SJ_fSF_SG_NS4_17integral_constantINS4_4UMMA5MajorELSR_0EEESS_NSP_INSQ_7ScaleInELST_0EEESU_EEEEEENS4_6LayoutINS5_IJSC_SC_SC_EEENS5_IJNSA_ILi0EEESZ_SZ_EEEEENS5_IJNS4_10UnderscoreES12_S12_EEEEENS4_18SM100_TMA_2SM_LOADENS4_14ComposedLayoutINS4_7SwizzleILi2ELi4ELi3EEENS4_18smem_ptr_flag_bitsILi8EEENSX_INS5_IJNSA_ILi8EEESH_EEENS5_IJSH_SC_EEEEEEEvNS4_8identityES15_S1F_vS1G_EENS_8epilogue10collective18CollectiveEpilogueINS1I_23Sm100TmaWarpSpecializedILi2ELi2ELi64ELb0ELb0EEEJNS5_IJSG_SG_SH_EEENS5_IJNSX_ISG_SC_EENSX_ISH_SC_EEEEESJ_SK_SJ_SK_NS1I_6fusion15FusionCallbacksIS1M_NS1R_13LinCombEltActINS1I_6thread7SigmoidESJ_fSJ_fLNS_15FloatRoundStyleE2EEES1N_S1Q_JEEENS4_5SM1004TMEM4LOAD26SM100_TMEM_LOAD_32dp32b64xENS4_13SM90_TMA_LOADES1F_NS4_39AutoVectorizingCopyWithAssumedAlignmentILi128EEENS4_14SM90_TMA_STOREES1F_S25_S25_EEEvvEEEEvNT_6ParamsE)
	.align		4
        /*000c*/ 	.word	index@(__assertfail)
	.align		4
        /*0010*/ 	.word	0x00000000
	.align		4
        /*0014*/ 	.word	0xfffffffe
	.align		4
        /*0018*/ 	.word	0x00000000
	.align		4
        /*001c*/ 	.word	0xfffffffd
	.align		4
        /*0020*/ 	.word	0x00000000
	.align		4
        /*0024*/ 	.word	0xfffffffc


//--------------------- .nv.constant4             --------------------------
	.section	.nv.constant4,"a",@progbits
	.align	8
	.align		8
.nv.constant4:
        /*0000*/ 	.dword	__assertfail
	.align		8
        /*0008*/ 	.dword	__unnamed_1
	.align		8
        /*0010*/ 	.dword	__unnamed_2
	.align		8
        /*0018*/ 	.dword	_ZN39_INTERNAL_db9e76fd_4_k_cu_c33d3734_35784cuda3std3__45__cpo5beginE
	.align		8
        /*0020*/ 	.dword	_ZN39_INTERNAL_db9e76fd_4_k_cu_c33d3734_35784cuda3std3__45__cpo3endE
	.align		8
        /*0028*/ 	.dword	_ZN39_INTERNAL_db9e76fd_4_k_cu_c33d3734_35784cuda3std3__45__cpo6cbeginE
	.align		8
        /*0030*/ 	.dword	_ZN39_INTERNAL_db9e76fd_4_k_cu_c33d3734_35784cuda3std3__45__cpo4cendE
	.align		8
        /*0038*/ 	.dword	_ZN39_INTERNAL_db9e76fd_4_k_cu_c33d3734_35784cuda3std3__441_GLOBAL__N__db9e76fd_4_k_cu_c33d3734_35786ignoreE
	.align		8
        /*0040*/ 	.dword	_ZN39_INTERNAL_db9e76fd_4_k_cu_c33d3734_35784cuda3std3__419piecewise_constructE
	.align		8
        /*0048*/ 	.dword	_ZN39_INTERNAL_db9e76fd_4_k_cu_c33d3734_35784cuda3std3__48in_placeE
	.align		8
        /*0050*/ 	.dword	_ZN39_INTERNAL_db9e76fd_4_k_cu_c33d3734_35784cuda3std6ranges3__45__cpo4swapE
	.align		8
        /*0058*/ 	.dword	_ZN39_INTERNAL_db9e76fd_4_k_cu_c33d3734_35784cuda3std6ranges3__45__cpo9iter_moveE
	.align		8
        /*0060*/ 	.dword	_ZN39_INTERNAL_db9e76fd_4_k_cu_c33d3734_35784cute7productE
	.align		8
        /*0068*/ 	.dword	_ZN39_INTERNAL_db9e76fd_4_k_cu_c33d3734_35784cute1_E
	.align		8
        /*0070*/ 	.dword	$str$25
	.align		8
        /*0078*/ 	.dword	$str$26
	.align		8
        /*0080*/ 	.dword	$str$27
	.align		8
        /*0088*/ 	.dword	$str$28


//--------------------- .text._ZN7cutlass13device_kernelINS_4gemm6kernel13GemmUniversalIN4cute5tupleIJiiiiEEENS1_10collective13CollectiveMmaINS1_35MainloopSm100TmaUmmaWarpSpecializedILi16ELi2ELi4ENS5_IJNS4_1CILi2EEENSA_ILi1EEESC_EEEEENS5_IJNSA_ILi256EEENSA_ILi128EEENSA_ILi64EEEEEENS_12float_e4m3_tENS5_IJlSC_lEEESJ_SK_NS4_8TiledMMAINS4_8MMA_AtomIJNS4_10MMA_TraitsINS4_25SM100_MMA_F8F6F4_2x1SM_SSEJSJ_SJ_fSF_SG_NS4_17integral_constantINS4_4UMMA5MajorELSR_0EEESS_NSP_INSQ_7ScaleInELST_0EEESU_EEEEEENS4_6LayoutINS5_IJSC_SC_SC_EEENS5_IJNSA_ILi0EEESZ_SZ_EEEEENS5_IJNS4_10UnderscoreES12_S12_EEEEENS4_18SM100_TMA_2SM_LOADENS4_14ComposedLayoutINS4_7SwizzleILi2ELi4ELi3EEENS4_18smem_ptr_flag_bitsILi8EEENSX_INS5_IJNSA_ILi8EEESH_EEENS5_IJSH_SC_EEEEEEEvNS4_8identityES15_S1F_vS1G_EENS_8epilogue10collective18CollectiveEpilogueINS1I_23Sm100TmaWarpSpecializedILi2ELi2ELi64ELb0ELb0EEEJNS5_IJSG_SG_SH_EEENS5_IJNSX_ISG_SC_EENSX_ISH_SC_EEEEESJ_SK_SJ_SK_NS1I_6fusion15FusionCallbacksIS1M_NS1R_13LinCombEltActINS1I_6thread7SigmoidESJ_fSJ_fLNS_15FloatRoundStyleE2EEES1N_S1Q_JEEENS4_5SM1004TMEM4LOAD26SM100_TMEM_LOAD_32dp32b64xENS4_13SM90_TMA_LOADES1F_NS4_39AutoVectorizingCopyWithAssumedAlignmentILi128EEENS4_14SM90_TMA_STOREES1F_S25_S25_EEEvvEEEEvNT_6ParamsE --------------------------
	.section	.text._ZN7cutlass13device_kernelINS_4gemm6kernel13GemmUniversalIN4cute5tupleIJiiiiEEENS1_10collective13CollectiveMmaINS1_35MainloopSm100TmaUmmaWarpSpecializedILi16ELi2ELi4ENS5_IJNS4_1CILi2EEENSA_ILi1EEESC_EEEEENS5_IJNSA_ILi256EEENSA_ILi128EEENSA_ILi64EEEEEENS_12float_e4m3_tENS5_IJlSC_lEEESJ_SK_NS4_8TiledMMAINS4_8MMA_AtomIJNS4_10MMA_TraitsINS4_25SM100_MMA_F8F6F4_2x1SM_SSEJSJ_SJ_fSF_SG_NS4_17integral_constantINS4_4UMMA5MajorELSR_0EEESS_NSP_INSQ_7ScaleInELST_0EEESU_EEEEEENS4_6LayoutINS5_IJSC_SC_SC_EEENS5_IJNSA_ILi0EEESZ_SZ_EEEEENS5_IJNS4_10UnderscoreES12_S12_EEEEENS4_18SM100_TMA_2SM_LOADENS4_14ComposedLayoutINS4_7SwizzleILi2ELi4ELi3EEENS4_18smem_ptr_flag_bitsILi8EEENSX_INS5_IJNSA_ILi8EEESH_EEENS5_IJSH_SC_EEEEEEEvNS4_8identityES15_S1F_vS1G_EENS_8epilogue10collective18CollectiveEpilogueINS1I_23Sm100TmaWarpSpecializedILi2ELi2ELi64ELb0ELb0EEEJNS5_IJSG_SG_SH_EEENS5_IJNSX_ISG_SC_EENSX_ISH_SC_EEEEESJ_SK_SJ_SK_NS1I_6fusion15FusionCallbacksIS1M_NS1R_13LinCombEltActINS1I_6thread7SigmoidESJ_fSJ_fLNS_15FloatRoundStyleE2EEES1N_S1Q_JEEENS4_5SM1004TMEM4LOAD26SM100_TMEM_LOAD_32dp32b64xENS4_13SM90_TMA_LOADES1F_NS4_39AutoVectorizingCopyWithAssumedAlignmentILi128EEENS4_14SM90_TMA_STOREES1F_S25_S25_EEEvvEEEEvNT_6ParamsE,"ax",@progbits
	.align	128
.text._ZN7cutlass13device_kernelINS_4gemm6kernel13GemmUniversalIN4cute5tupleIJiiiiEEENS1_10collective13CollectiveMmaINS1_35MainloopSm100TmaUmmaWarpSpecializedILi16ELi2ELi4ENS5_IJNS4_1CILi2EEENSA_ILi1EEESC_EEEEENS5_IJNSA_ILi256EEENSA_ILi128EEENSA_ILi64EEEEEENS_12float_e4m3_tENS5_IJlSC_lEEESJ_SK_NS4_8TiledMMAINS4_8MMA_AtomIJNS4_10MMA_TraitsINS4_25SM100_MMA_F8F6F4_2x1SM_SSEJSJ_SJ_fSF_SG_NS4_17integral_constantINS4_4UMMA5MajorELSR_0EEESS_NSP_INSQ_7ScaleInELST_0EEESU_EEEEEENS4_6LayoutINS5_IJSC_SC_SC_EEENS5_IJNSA_ILi0EEESZ_SZ_EEEEENS5_IJNS4_10UnderscoreES12_S12_EEEEENS4_18SM100_TMA_2SM_LOADENS4_14ComposedLayoutINS4_7SwizzleILi2ELi4ELi3EEENS4_18smem_ptr_flag_bitsILi8EEENSX_INS5_IJNSA_ILi8EEESH_EEENS5_IJSH_SC_EEEEEEEvNS4_8identityES15_S1F_vS1G_EENS_8epilogue10collective18CollectiveEpilogueINS1I_23Sm100TmaWarpSpecializedILi2ELi2ELi64ELb0ELb0EEEJNS5_IJSG_SG_SH_EEENS5_IJNSX_ISG_SC_EENSX_ISH_SC_EEEEESJ_SK_SJ_SK_NS1I_6fusion15FusionCallbacksIS1M_NS1R_13LinCombEltActINS1I_6thread7SigmoidESJ_fSJ_fLNS_15FloatRoundStyleE2EEES1N_S1Q_JEEENS4_5SM1004TMEM4LOAD26SM100_TMEM_LOAD_32dp32b64xENS4_13SM90_TMA_LOADES1F_NS4_39AutoVectorizingCopyWithAssumedAlignmentILi128EEENS4_14SM90_TMA_STOREES1F_S25_S25_EEEvvEEEEvNT_6ParamsE:
        .type           _ZN7cutlass13device_kernelINS_4gemm6kernel13GemmUniversalIN4cute5tupleIJiiiiEEENS1_10collective13CollectiveMmaINS1_35MainloopSm100TmaUmmaWarpSpecializedILi16ELi2ELi4ENS5_IJNS4_1CILi2EEENSA_ILi1EEESC_EEEEENS5_IJNSA_ILi256EEENSA_ILi128EEENSA_ILi64EEEEEENS_12float_e4m3_tENS5_IJlSC_lEEESJ_SK_NS4_8TiledMMAINS4_8MMA_AtomIJNS4_10MMA_TraitsINS4_25SM100_MMA_F8F6F4_2x1SM_SSEJSJ_SJ_fSF_SG_NS4_17integral_constantINS4_4UMMA5MajorELSR_0EEESS_NSP_INSQ_7ScaleInELST_0EEESU_EEEEEENS4_6LayoutINS5_IJSC_SC_SC_EEENS5_IJNSA_ILi0EEESZ_SZ_EEEEENS5_IJNS4_10UnderscoreES12_S12_EEEEENS4_18SM100_TMA_2SM_LOADENS4_14ComposedLayoutINS4_7SwizzleILi2ELi4ELi3EEENS4_18smem_ptr_flag_bitsILi8EEENSX_INS5_IJNSA_ILi8EEESH_EEENS5_IJSH_SC_EEEEEEEvNS4_8identityES15_S1F_vS1G_EENS_8epilogue10collective18CollectiveEpilogueINS1I_23Sm100TmaWarpSpecializedILi2ELi2ELi64ELb0ELb0EEEJNS5_IJSG_SG_SH_EEENS5_IJNSX_ISG_SC_EENSX_ISH_SC_EEEEESJ_SK_SJ_SK_NS1I_6fusion15FusionCallbacksIS1M_NS1R_13LinCombEltActINS1I_6thread7SigmoidESJ_fSJ_fLNS_15FloatRoundStyleE2EEES1N_S1Q_JEEENS4_5SM1004TMEM4LOAD26SM100_TMEM_LOAD_32dp32b64xENS4_13SM90_TMA_LOADES1F_NS4_39AutoVectorizingCopyWithAssumedAlignmentILi128EEENS4_14SM90_TMA_STOREES1F_S25_S25_EEEvvEEEEvNT_6ParamsE,@function
        .size           _ZN7cutlass13device_kernelINS_4gemm6kernel13GemmUniversalIN4cute5tupleIJiiiiEEENS1_10collective13CollectiveMmaINS1_35MainloopSm100TmaUmmaWarpSpecializedILi16ELi2ELi4ENS5_IJNS4_1CILi2EEENSA_ILi1EEESC_EEEEENS5_IJNSA_ILi256EEENSA_ILi128EEENSA_ILi64EEEEEENS_12float_e4m3_tENS5_IJlSC_lEEESJ_SK_NS4_8TiledMMAINS4_8MMA_AtomIJNS4_10MMA_TraitsINS4_25SM100_MMA_F8F6F4_2x1SM_SSEJSJ_SJ_fSF_SG_NS4_17integral_constantINS4_4UMMA5MajorELSR_0EEESS_NSP_INSQ_7ScaleInELST_0EEESU_EEEEEENS4_6LayoutINS5_IJSC_SC_SC_EEENS5_IJNSA_ILi0EEESZ_SZ_EEEEENS5_IJNS4_10UnderscoreES12_S12_EEEEENS4_18SM100_TMA_2SM_LOADENS4_14ComposedLayoutINS4_7SwizzleILi2ELi4ELi3EEENS4_18smem_ptr_flag_bitsILi8EEENSX_INS5_IJNSA_ILi8EEESH_EEENS5_IJSH_SC_EEEEEEEvNS4_8identityES15_S1F_vS1G_EENS_8epilogue10collective18CollectiveEpilogueINS1I_23Sm100TmaWarpSpecializedILi2ELi2ELi64ELb0ELb0EEEJNS5_IJSG_SG_SH_EEENS5_IJNSX_ISG_SC_EENSX_ISH_SC_EEEEESJ_SK_SJ_SK_NS1I_6fusion15FusionCallbacksIS1M_NS1R_13LinCombEltActINS1I_6thread7SigmoidESJ_fSJ_fLNS_15FloatRoundStyleE2EEES1N_S1Q_JEEENS4_5SM1004TMEM4LOAD26SM100_TMEM_LOAD_32dp32b64xENS4_13SM90_TMA_LOADES1F_NS4_39AutoVectorizingCopyWithAssumedAlignmentILi128EEENS4_14SM90_TMA_STOREES1F_S25_S25_EEEvvEEEEvNT_6ParamsE,(.L_x_396 - _ZN7cutlass13device_kernelINS_4gemm6kernel13GemmUniversalIN4cute5tupleIJiiiiEEENS1_10collective13CollectiveMmaINS1_35MainloopSm100TmaUmmaWarpSpecializedILi16ELi2ELi4ENS5_IJNS4_1CILi2EEENSA_ILi1EEESC_EEEEENS5_IJNSA_ILi256EEENSA_ILi128EEENSA_ILi64EEEEEENS_12float_e4m3_tENS5_IJlSC_lEEESJ_SK_NS4_8TiledMMAINS4_8MMA_AtomIJNS4_10MMA_TraitsINS4_25SM100_MMA_F8F6F4_2x1SM_SSEJSJ_SJ_fSF_SG_NS4_17integral_constantINS4_4UMMA5MajorELSR_0EEESS_NSP_INSQ_7ScaleInELST_0EEESU_EEEEEENS4_6LayoutINS5_IJSC_SC_SC_EEENS5_IJNSA_ILi0EEESZ_SZ_EEEEENS5_IJNS4_10UnderscoreES12_S12_EEEEENS4_18SM100_TMA_2SM_LOADENS4_14ComposedLayoutINS4_7SwizzleILi2ELi4ELi3EEENS4_18smem_ptr_flag_bitsILi8EEENSX_INS5_IJNSA_ILi8EEESH_EEENS5_IJSH_SC_EEEEEEEvNS4_8identityES15_S1F_vS1G_EENS_8epilogue10collective18CollectiveEpilogueINS1I_23Sm100TmaWarpSpecializedILi2ELi2ELi64ELb0ELb0EEEJNS5_IJSG_SG_SH_EEENS5_IJNSX_ISG_SC_EENSX_ISH_SC_EEEEESJ_SK_SJ_SK_NS1I_6fusion15FusionCallbacksIS1M_NS1R_13LinCombEltActINS1I_6thread7SigmoidESJ_fSJ_fLNS_15FloatRoundStyleE2EEES1N_S1Q_JEEENS4_5SM1004TMEM4LOAD26SM100_TMEM_LOAD_32dp32b64xENS4_13SM90_TMA_LOADES1F_NS4_39AutoVectorizingCopyWithAssumedAlignmentILi128EEENS4_14SM90_TMA_STOREES1F_S25_S25_EEEvvEEEEvNT_6ParamsE)
        .other          _ZN7cutlass13device_kernelINS_4gemm6kernel13GemmUniversalIN4cute5tupleIJiiiiEEENS1_10collective13CollectiveMmaINS1_35MainloopSm100TmaUmmaWarpSpecializedILi16ELi2ELi4ENS5_IJNS4_1CILi2EEENSA_ILi1EEESC_EEEEENS5_IJNSA_ILi256EEENSA_ILi128EEENSA_ILi64EEEEEENS_12float_e4m3_tENS5_IJlSC_lEEESJ_SK_NS4_8TiledMMAINS4_8MMA_AtomIJNS4_10MMA_TraitsINS4_25SM100_MMA_F8F6F4_2x1SM_SSEJSJ_SJ_fSF_SG_NS4_17integral_constantINS4_4UMMA5MajorELSR_0EEESS_NSP_INSQ_7ScaleInELST_0EEESU_EEEEEENS4_6LayoutINS5_IJSC_SC_SC_EEENS5_IJNSA_ILi0EEESZ_SZ_EEEEENS5_IJNS4_10UnderscoreES12_S12_EEEEENS4_18SM100_TMA_2SM_LOADENS4_14ComposedLayoutINS4_7SwizzleILi2ELi4ELi3EEENS4_18smem_ptr_flag_bitsILi8EEENSX_INS5_IJNSA_ILi8EEESH_EEENS5_IJSH_SC_EEEEEEEvNS4_8identityES15_S1F_vS1G_EENS_8epilogue10collective18CollectiveEpilogueINS1I_23Sm100TmaWarpSpecializedILi2ELi2ELi64ELb0ELb0EEEJNS5_IJSG_SG_SH_EEENS5_IJNSX_ISG_SC_EENSX_ISH_SC_EEEEESJ_SK_SJ_SK_NS1I_6fusion15FusionCallbacksIS1M_NS1R_13LinCombEltActINS1I_6thread7SigmoidESJ_fSJ_fLNS_15FloatRoundStyleE2EEES1N_S1Q_JEEENS4_5SM1004TMEM4LOAD26SM100_TMEM_LOAD_32dp32b64xENS4_13SM90_TMA_LOADES1F_NS4_39AutoVectorizingCopyWithAssumedAlignmentILi128EEENS4_14SM90_TMA_STOREES1F_S25_S25_EEEvvEEEEvNT_6ParamsE,@"STO_CUDA_ENTRY STV_DEFAULT"
_ZN7cutlass13device_kernelINS_4gemm6kernel13GemmUniversalIN4cute5tupleIJiiiiEEENS1_10collective13CollectiveMmaINS1_35MainloopSm100TmaUmmaWarpSpecializedILi16ELi2ELi4ENS5_IJNS4_1CILi2EEENSA_ILi1EEESC_EEEEENS5_IJNSA_ILi256EEENSA_ILi128EEENSA_ILi64EEEEEENS_12float_e4m3_tENS5_IJlSC_lEEESJ_SK_NS4_8TiledMMAINS4_8MMA_AtomIJNS4_10MMA_TraitsINS4_25SM100_MMA_F8F6F4_2x1SM_SSEJSJ_SJ_fSF_SG_NS4_17integral_constantINS4_4UMMA5MajorELSR_0EEESS_NSP_INSQ_7ScaleInELST_0EEESU_EEEEEENS4_6LayoutINS5_IJSC_SC_SC_EEENS5_IJNSA_ILi0EEESZ_SZ_EEEEENS5_IJNS4_10UnderscoreES12_S12_EEEEENS4_18SM100_TMA_2SM_LOADENS4_14ComposedLayoutINS4_7SwizzleILi2ELi4ELi3EEENS4_18smem_ptr_flag_bitsILi8EEENSX_INS5_IJNSA_ILi8EEESH_EEENS5_IJSH_SC_EEEEEEEvNS4_8identityES15_S1F_vS1G_EENS_8epilogue10collective18CollectiveEpilogueINS1I_23Sm100TmaWarpSpecializedILi2ELi2ELi64ELb0ELb0EEEJNS5_IJSG_SG_SH_EEENS5_IJNSX_ISG_SC_EENSX_ISH_SC_EEEEESJ_SK_SJ_SK_NS1I_6fusion15FusionCallbacksIS1M_NS1R_13LinCombEltActINS1I_6thread7SigmoidESJ_fSJ_fLNS_15FloatRoundStyleE2EEES1N_S1Q_JEEENS4_5SM1004TMEM4LOAD26SM100_TMEM_LOAD_32dp32b64xENS4_13SM90_TMA_LOADES1F_NS4_39AutoVectorizingCopyWithAssumedAlignmentILi128EEENS4_14SM90_TMA_STOREES1F_S25_S25_EEEvvEEEEvNT_6ParamsE:
[----:B------:R-:W1:Y:S01]  /*0000*/  LDC R1, c[0x0][0x37c] ;  /* 0x0000df00ff017b82 */ /* 0x000e620000000800 */
[----:B------:R-:W2:Y:S01]  /*0010*/  S2R R197, SR_TID.X ;  /* 0x0000000000c57919 */ /* 0x000ea20000002100 */
[----:B------:R-:W3:Y:S06]  /*0020*/  LDCU.64 UR8, c[0x0][0x890] ;  /* 0x00011200ff0877ac */ /* 0x000eec0008000a00 */
[----:B------:R-:W4:Y:S01]  /*0030*/  S2UR UR37, SR_CgaCtaId ;  /* 0x00000000002579c3 */ /* 0x000f220000008800 */
[----:B------:R-:W-:Y:S02]  /*0040*/  PRMT R180, RZ, 0x7610, R180 ;  /* 0x00007610ffb47816 */ /* 0x000fe400000000b4 */
[----:B------:R-:W-:Y:S01]  /*0050*/  ELECT P0, URZ, PT ;  /* 0x0000000000ff782f */ /* 0x000fe20003800000 */
[----:B------:R-:W1:Y:S01]  /*0060*/  LDCU.64 UR38, c[0x0][0x358] ;  /* 0x00006b00ff2677ac */ /* 0x000e620008000a00 */
[----:B---3--:R-:W-:-:S04]  /*0070*/  UISETP.NE.U32.AND UP2, UPT, UR8, URZ, UPT ;  /* 0x000000ff0800728c */ /* 0x008fc8000bf45070 */
[----:B------:R-:W-:Y:S02]  /*0080*/  UISETP.NE.AND.EX UP2, UPT, UR9, URZ, UPT, UP2 ;  /* 0x000000ff0900728c */ /* 0x000fe4000bf45320 */
[----:B----4-:R-:W-:Y:S02]  /*0090*/  ULOP3.LUT UR5, UR37, 0x1, URZ, 0xc0, !UPT ;  /* 0x0000000125057892 */ /* 0x010fe4000f8ec0ff */
[----:B------:R-:W-:Y:S01]  /*00a0*/  ULOP3.LUT UR4, UR37, 0x1, URZ, 0x3c, !UPT ;  /* 0x0000000125047892 */ /* 0x000fe2000f8e3cff */
[----:B--2---:R-:W-:-:S05]  /*00b0*/  SHF.R.U32.HI R201, RZ, 0x5, R197 ;  /* 0x00000005ffc97819 */ /* 0x004fca00000116c5 */
[----:B------:R-:W2:Y:S02]  /*00c0*/  SHFL.IDX PT, R0, R201, RZ, 0x1f ;  /* 0x00001fffc9007589 */ /* 0x000ea400000e0000 */
[----:B--2---:R-:W-:Y:S01]  /*00d0*/  R2UR UR10, R0 ;  /* 0x00000000000a72ca */ /* 0x004fe200000e0000 */
[----:B-1----:R-:W-:Y:S05]  /*00e0*/  BRA.U UP2, `(.L_x_0) ;  /* 0x00000001022c7547 */ /* 0x002fea000b800000 */
[----:B------:R-:W1:Y:S02]  /*00f0*/  LDCU.64 UR6, c[0x0][0x888] ;  /* 0x00011100ff0677ac */ /* 0x000e640008000a00 */
[----:B-1----:R-:W-:-:S04]  /*0100*/  UISETP.NE.U32.AND UP0, UPT, UR6, URZ, UPT ;  /* 0x000000ff0600728c */ /* 0x002fc8000bf05070 */
[----:B------:R-:W-:-:S09]  /*0110*/  UISETP.NE.AND.EX UP0, UPT, UR7, URZ, UPT, UP0 ;  /* 0x000000ff0700728c */ /* 0x000fd2000bf05300 */
[----:B------:R-:W-:Y:S05]  /*0120*/  BRA.U !UP0, `(.L_x_1) ;  /* 0x0000000108107547 */ /* 0x000fea000b800000 */
[----:B------:R-:W1:Y:S02]  /*0130*/  LDC.64 R2, c[0x0][0x888] ;  /* 0x00022200ff027b82 */ /* 0x000e640000000a00 */
[----:B-1----:R1:W5:Y:S01]  /*0140*/  LDG.E R123, desc[UR38][R2.64] ;  /* 0x00000026027b7981 */ /* 0x002362000c1e1900 */
[----:B------:R-:W-:Y:S01]  /*0150*/  HFMA2 R180, -RZ, RZ, 0, 5.9604644775390625e-08 ;  /* 0x00000001ffb47431 */ /* 0x000fe200000001ff */
[----:B------:R-:W-:Y:S05]  /*0160*/  BRA `(.L_x_0) ;  /* 0x00000000000c7947 */ /* 0x000fea0003800000 */
.L_x_1:
[----:B------:R-:W1:Y:S01]  /*0170*/  LDCU UR6, c[0x0][0x880] ;  /* 0x00011000ff0677ac */ /* 0x000e620008000800 */
[----:B------:R-:W-:Y:S01]  /*0180*/  HFMA2 R180, -RZ, RZ, 0, 5.9604644775390625e-08 ;  /* 0x00000001ffb47431 */ /* 0x000fe200000001ff */
[----:B-1----:R-:W-:-:S07]  /*0190*/  MOV R123, UR6 ;  /* 0x00000006007b7c02 */ /* 0x002fce0008000f00 */
.L_x_0:
[----:B------:R-:W2:Y:S02]  /*01a0*/  LDCU.64 UR6, c[0x0][0x8b0] ;  /* 0x00011600ff0677ac */ /* 0x000ea40008000a00 */
[----:B--2---:R-:W-:-:S04]  /*01b0*/  UISETP.NE.U32.AND UP0, UPT, UR6, URZ, UPT ;  /* 0x000000ff0600728c */ /* 0x004fc8000bf05070 */
[----:B------:R-:W-:-:S09]  /*01c0*/  UISETP.NE.AND.EX UP0, UPT, UR7, URZ, UPT, UP0 ;  /* 0x000000ff0700728c */ /* 0x000fd2000bf05300 */
[----:B------:R-:W-:Y:S05]  /*01d0*/  BRA.U UP0, `(.L_x_2) ;  /* 0x0000000100247547 */ /* 0x000fea000b800000 */
[----:B------:R-:W2:Y:S02]  /*01e0*/  LDCU.64 UR6, c[0x0][0x8a8] ;  /* 0x00011500ff0677ac */ /* 0x000ea40008000a00 */
[----:B--2---:R-:W-:-:S04]  /*01f0*/  UISETP.NE.U32.AND UP0, UPT, UR6, URZ, UPT ;  /* 0x000000ff0600728c */ /* 0x004fc8000bf05070 */
[----:B------:R-:W-:-:S09]  /*0200*/  UISETP.NE.AND.EX UP0, UPT, UR7, URZ, UPT, UP0 ;  /* 0x000000ff0700728c */ /* 0x000fd2000bf05300 */
[----:B------:R-:W-:Y:S05]  /*0210*/  BRA.U !UP0, `(.L_x_3) ;  /* 0x00000001080c7547 */ /* 0x000fea000b800000 */
[----:B------:R-:W2:Y:S02]  /*0220*/  LDC.64 R74, c[0x0][0x8a8] ;  /* 0x00022a00ff4a7b82 */ /* 0x000ea40000000a00 */
[----:B--2---:R2:W5:Y:S01]  /*0230*/  LDG.E R74, desc[UR38][R74.64] ;  /* 0x000000264a4a7981 */ /* 0x004562000c1e1900 */
[----:B------:R-:W-:Y:S05]  /*0240*/  BRA `(.L_x_2) ;  /* 0x0000000000087947 */ /* 0x000fea0003800000 */
.L_x_3:
[----:B------:R-:W2:Y:S02]  /*0250*/  LDCU UR6, c[0x0][0x8a0] ;  /* 0x00011400ff0677ac */ /* 0x000ea40008000800 */
[----:B--2---:R-:W-:Y:S02]  /*0260*/  MOV R74, UR6 ;  /* 0x00000006004a7c02 */ /* 0x004fe40008000f00 */
.L_x_2:
[----:B------:R-:W-:Y:S01]  /*0270*/  IMAD.U32 R0, RZ, RZ, UR10 ;  /* 0x0000000aff007e24 */ /* 0x000fe2000f8e00ff */
[----:B------:R-:W-:Y:S04]  /*0280*/  BSSY.RECONVERGENT B0, `(.L_x_4) ;  /* 0x000000c000007945 */ /* 0x000fe80003800200 */
[C---:B------:R-:W-:Y:S02]  /*0290*/  ISETP.NE.OR P2, PT, R0.reuse, 0x1, !P0 ;  /* 0x000000010000780c */ /* 0x040fe40004745670 */
[----:B------:R-:W-:-:S11]  /*02a0*/  ISETP.NE.OR P1, PT, R0, 0x3, !P0 ;  /* 0x000000030000780c */ /* 0x000fd60004725670 */
[----:B------:R-:W-:Y:S05]  /*02b0*/  @P2 BRA `(.L_x_5) ;  /* 0x0000000000202947 */ /* 0x000fea0003800000 */
[----:B------:R-:W3:Y:S02]  /*02c0*/  LDCU.64 UR6, c[0x0][0x348] ;  /* 0x00006900ff0677ac */ /* 0x000ee40008000a00 */
[----:B---3--:R-:W-:Y:S02]  /*02d0*/  UIADD3 UR12, UP1, UPT, UR6, 0x80, URZ ;  /* 0x00000080060c7890 */ /* 0x008fe4000ff3e0ff */
[----:B------:R-:W-:Y:S02]  /*02e0*/  UIADD3 UR6, UP0, UPT, UR6, 0x180, URZ ;  /* 0x0000018006067890 */ /* 0x000fe4000ff1e0ff */
[----:B------:R-:W-:Y:S02]  /*02f0*/  UIADD3.X UR13, UPT, UPT, URZ, UR7, URZ, UP1, !UPT ;  /* 0x00000007ff0d7290 */ /* 0x000fe40008ffe4ff */
[----:B------:R-:W-:-:S07]  /*0300*/  UIADD3.X UR7, UPT, UPT, URZ, UR7, URZ, UP0, !UPT ;  /* 0x00000007ff077290 */ /* 0x000fce00087fe4ff */
[----:B------:R3:W-:Y:S02]  /*0310*/  UTMACCTL.PF [UR12] ;  /* 0x000000000c0079b9 */ /* 0x0007e40008040000 */
[----:B------:R3:W-:Y:S02]  /*0320*/  UTMACCTL.PF [UR6] ;  /* 0x00000000060079b9 */ /* 0x0007e40008040000 */
[----:B---3--:R-:W-:Y:S01]  /*0330*/  NOP ;  /* 0x0000000000007918 */ /* 0x008fe20000000000 */
.L_x_5:
[----:B------:R-:W-:Y:S05]  /*0340*/  BSYNC.RECONVERGENT B0 ;  /* 0x0000000000007941 */ /* 0x000fea0003800200 */
.L_x_4:
[----:B------:R-:W-:Y:S04]  /*0350*/  BSSY.RECONVERGENT B0, `(.L_x_6) ;  /* 0x000000a000007945 */ /* 0x000fe80003800200 */
        /* <DEDUP_REMOVED lines=9> */
.L_x_7:
[----:B------:R-:W-:Y:S05]  /*03f0*/  BSYNC.RECONVERGENT B0 ;  /* 0x0000000000007941 */ /* 0x000fea0003800200 */
.L_x_6:
[----:B------:R-:W3:Y:S01]  /*0400*/  LDCU.64 UR6, c[0x0][0x888] ;  /* 0x00011100ff0677ac */ /* 0x000ee20008000a00 */
[----:B------:R-:W-:Y:S02]  /*0410*/  UISETP.EQ.U32.AND UP1, UPT, UR8, URZ, UPT ;  /* 0x000000ff0800728c */ /* 0x000fe4000bf22070 */
[----:B------:R-:W-:Y:S02]  /*0420*/  UPLOP3.LUT UP5, UPT, UPT, UPT, UPT, 0x40, 0x4 ;  /* 0x000000000004789c */ /* 0x000fe40003fae870 */
[----:B---3--:R-:W-:-:S04]  /*0430*/  UISETP.NE.U32.AND UP0, UPT, UR6, URZ, UPT ;  /* 0x000000ff0600728c */ /* 0x008fc8000bf05070 */
[----:B------:R-:W-:-:S04]  /*0440*/  UISETP.NE.AND.EX UP0, UPT, UR7, URZ, UPT, UP0 ;  /* 0x000000ff0700728c */ /* 0x000fc8000bf05300 */
[----:B------:R-:W-:-:S04]  /*0450*/  UISETP.EQ.OR.EX UP3, UPT, UR9, URZ, !UP0, UP1 ;  /* 0x000000ff0900728c */ /* 0x000fc8000c762710 */
[----:B------:R-:W-:-:S05]  /*0460*/  UP2UR UR44, UPR, URZ, 0x8 ;  /* 0x00000008ff2c7883 */ /* 0x000fca0008000000 */
[----:B------:R-:W-:Y:S07]  /*0470*/  BRA.U !UP3, `(.L_x_8) ;  /* 0x000000010b147547 */ /* 0x000fee000b800000 */
[----:B------:R-:W-:Y:S01]  /*0480*/  PLOP3.LUT P2, PT, PT, PT, UP2, 0x80, 0x8 ;  /* 0x000000000008781c */ /* 0x000fe20003f4f028 */
[----:B------:R-:W-:-:S12]  /*0490*/  UPLOP3.LUT UP5, UPT, UPT, UPT, UP0, 0x40, 0x4 ;  /* 0x000000000004789c */ /* 0x000fd80003fae800 */
[----:B-----5:R-:W-:-:S13]  /*04a0*/  @!P2 FSETP.EQ.AND P1, PT, R123, RZ, PT ;  /* 0x000000ff7b00a20b */ /* 0x020fda0003f22000 */
[----:B------:R-:W-:Y:S01]  /*04b0*/  @!P2 VOTEU.ANY UP1, P1 ;  /* 0x0000000000ffa886 */ /* 0x000fe20000820100 */
[----:B------:R-:W-:-:S11]  /*04c0*/  @!UP2 UPLOP3.LUT UP5, UPT, UPT, UPT, UP1, 0x80, 0x8 ;  /* 0x000000000008a89c */ /* 0x000fd60003faf010 */
.L_x_8:
[----:B------:R-:W3:Y:S01]  /*04d0*/  SHFL.IDX PT, R0, R201, RZ, 0x1f ;  /* 0x00001fffc9007589 */ /* 0x000ee200000e0000 */
[----:B------:R-:W-:-:S04]  /*04e0*/  UISETP.NE.AND UP1, UPT, UR10, 0x2, UPT ;  /* 0x000000020a00788c */ /* 0x000fc8000bf25270 */
[----:B------:R-:W-:Y:S02]  /*04f0*/  UISETP.EQ.AND UP2, UPT, UR5, URZ, !UP1 ;  /* 0x000000ff0500728c */ /* 0x000fe4000cf42270 */
[----:B------:R-:W-:-:S04]  /*0500*/  USEL UR7, URZ, 0x1, UP1 ;  /* 0x00000001ff077887 */ /* 0x000fc80008800000 */
[----:B------:R-:W-:Y:S02]  /*0510*/  PLOP3.LUT P5, PT, P0, PT, UP2, 0x80, 0x8 ;  /* 0x000000000008781c */ /* 0x000fe400007af028 */
[----:B---3--:R-:W-:-:S13]  /*0520*/  ISETP.NE.AND P1, PT, R0, RZ, PT ;  /* 0x000000ff0000720c */ /* 0x008fda0003f25270 */
[----:B------:R-:W-:Y:S05]  /*0530*/  @P1 BRA `(.L_x_9) ;  /* 0x0000000000b01947 */ /* 0x000fea0003800000 */
[----:B------:R-:W-:Y:S01]  /*0540*/  ELECT P1, URZ, PT ;  /* 0x0000000000ff782f */ /* 0x000fe20003820000 */
[----:B------:R-:W-:-:S12]  /*0550*/  BSSY.RECONVERGENT B0, `(.L_x_9) ;  /* 0x000002a000007945 */ /* 0x000fd80003800200 */
[----:B------:R-:W-:Y:S05]  /*0560*/  @!P1 BRA `(.L_x_10) ;  /* 0x0000000000a09947 */ /* 0x000fea0003800000 */
[----:B------:R-:W-:Y:S01]  /*0570*/  UMOV UR8, 0x400 ;  /* 0x0000040000087882 */ /* 0x000fe20000000000 */
[----:B------:R-:W-:Y:S01]  /*0580*/  UMOV UR6, 0x1 ;  /* 0x0000000100067882 */ /* 0x000fe20000000000 */
[----:B------:R-:W-:Y:S02]  /*0590*/  ULEA UR8, UR37, UR8, 0x18 ;  /* 0x0000000825087291 */ /* 0x000fe4000f8ec0ff */
[----:B------:R-:W-:-:S04]  /*05a0*/  UIADD3 UR12, UPT, UPT, -UR6, 0x100000, URZ ;  /* 0x00100000060c7890 */ /* 0x000fc8000fffe1ff */
[----:B------:R-:W-:Y:S02]  /*05b0*/  USHF.L.U32 UR13, UR12, 0xb, URZ ;  /* 0x0000000b0c0d7899 */ /* 0x000fe400080006ff */
[----:B------:R-:W-:Y:S01]  /*05c0*/  USHF.L.U32 UR12, UR12, 0x1, URZ ;  /* 0x000000010c0c7899 */ /* 0x000fe200080006ff */
[----:B------:R-:W3:Y:S11]  /*05d0*/  FENCE.VIEW.ASYNC.S ;  /* 0x00000000000073c6 */ /* 0x000ef60000000000 */
[----:B---3--:R3:W4:Y:S01]  /*05e0*/  SYNCS.EXCH.64 URZ, [UR8], UR12 ;  /* 0x0000000c08ff75b2 */ /* 0x0087220008000100 */
[----:B------:R3:W1:Y:S01]  /*05f0*/  SYNCS.EXCH.64 URZ, [UR8+0x80], UR12 ;  /* 0x0000800c08ff75b2 */ /* 0x0006620008000100 */
        /* <DEDUP_REMOVED lines=29> */
[----:B------:R3:W1:Y:S02]  /*07d0*/  SYNCS.EXCH.64 URZ, [UR8+0xf8], UR12 ;  /* 0x0000f80c08ff75b2 */ /* 0x0006640008000100 */
[----:B---34-:R-:W-:Y:S01]  /*07e0*/  NOP ;  /* 0x0000000000007918 */ /* 0x018fe20000000000 */
.L_x_10:
[----:B------:R-:W-:Y:S05]  /*07f0*/  BSYNC.RECONVERGENT B0 ;  /* 0x0000000000007941 */ /* 0x000fea0003800200 */
.L_x_9:
[----:B------:R-:W3:Y:S01]  /*0800*/  SHFL.IDX PT, R0, R201, RZ, 0x1f ;  /* 0x00001fffc9007589 */ /* 0x000ee200000e0000 */
[----:B------:R-:W-:Y:S01]  /*0810*/  NOP ;  /* 0x0000000000007918 */ /* 0x000fe20000000000 */
[----:B---3--:R-:W-:-:S13]  /*0820*/  ISETP.NE.AND P1, PT, R0, 0x1, PT ;  /* 0x000000010000780c */ /* 0x008fda0003f25270 */
[----:B------:R-:W-:Y:S05]  /*0830*/  @P1 BRA `(.L_x_11) ;  /* 0x0000000000441947 */ /* 0x000fea0003800000 */
[----:B------:R-:W-:Y:S01]  /*0840*/  UMOV UR9, 0x400 ;  /* 0x0000040000097882 */ /* 0x000fe20000000000 */
[----:B------:R-:W-:Y:S01]  /*0850*/  UMOV UR8, 0x20 ;  /* 0x0000002000087882 */ /* 0x000fe20000000000 */
[----:B------:R-:W-:Y:S01]  /*0860*/  UMOV UR6, 0x80 ;  /* 0x0000008000067882 */ /* 0x000fe20000000000 */
[----:B------:R-:W-:Y:S02]  /*0870*/  ULEA UR9, UR37, UR9, 0x18 ;  /* 0x0000000925097291 */ /* 0x000fe4000f8ec0ff */
[----:B------:R-:W-:-:S04]  /*0880*/  UIADD3 UR12, UPT, UPT, -UR8, 0x100000, URZ ;  /* 0x00100000080c7890 */ /* 0x000fc8000fffe1ff */
[----:B------:R-:W-:Y:S02]  /*0890*/  USHF.L.U32 UR13, UR12, 0xb, URZ ;  /* 0x0000000b0c0d7899 */ /* 0x000fe400080006ff */
[----:B------:R-:W-:Y:S02]  /*08a0*/  USHF.L.U32 UR12, UR12, 0x1, URZ ;  /* 0x000000010c0c7899 */ /* 0x000fe400080006ff */
[----:B------:R-:W-:-:S04]  /*08b0*/  UIADD3 UR14, UPT, UPT, -UR6, 0x100000, URZ ;  /* 0x00100000060e7890 */ /* 0x000fc8000fffe1ff */
[----:B------:R-:W-:Y:S02]  /*08c0*/  USHF.L.U32 UR15, UR14, 0xb, URZ ;  /* 0x0000000b0e0f7899 */ /* 0x000fe400080006ff */
[----:B------:R-:W-:Y:S01]  /*08d0*/  USHF.L.U32 UR14, UR14, 0x1, URZ ;  /* 0x000000010e0e7899 */ /* 0x000fe200080006ff */
[----:B------:R-:W-:Y:S01]  /*08e0*/  ELECT P1, URZ, PT ;  /* 0x0000000000ff782f */ /* 0x000fe20003820000 */
[----:B------:R-:W3:Y:S02]  /*08f0*/  FENCE.VIEW.ASYNC.S ;  /* 0x00000000000073c6 */ /* 0x000ee40000000000 */
[----:B---3--:R3:W4:Y:S08]  /*0900*/  SYNCS.EXCH.64 URZ, [UR9+0x100], UR12 ;  /* 0x0001000c09ff75b2 */ /* 0x0087300008000100 */
[----:B------:R3:W1:Y:S01]  /*0910*/  SYNCS.EXCH.64 URZ, [UR9+0x110], UR14 ;  /* 0x0001100e09ff75b2 */ /* 0x0006620008000100 */
[----:B------:R3:W1:Y:S01]  /*0920*/  SYNCS.EXCH.64 URZ, [UR9+0x108], UR12 ;  /* 0x0001080c09ff75b2 */ /* 0x0006620008000100 */
[----:B------:R3:W1:Y:S01]  /*0930*/  SYNCS.EXCH.64 URZ, [UR9+0x118], UR14 ;  /* 0x0001180e09ff75b2 */ /* 0x0006620008000100 */
[----:B------:R-:W-:Y:S01]  /*0940*/  NOP ;  /* 0x0000000000007918 */ /* 0x000fe20000000000 */
.L_x_11:
[----:B------:R-:W2:Y:S01]  /*0950*/  SHFL.IDX PT, R0, R201, RZ, 0x1f ;  /* 0x00001fffc9007589 */ /* 0x000ea200000e0000 */
[----:B------:R-:W-:Y:S01]  /*0960*/  NOP ;  /* 0x0000000000007918 */ /* 0x000fe20000000000 */
[----:B--2---:R-:W-:-:S13]  /*0970*/  ISETP.NE.AND P1, PT, R0, 0x3, PT ;  /* 0x000000030000780c */ /* 0x004fda0003f25270 */
[----:B------:R-:W-:Y:S05]  /*0980*/  @P1 BRA `(.L_x_12) ;  /* 0x00000000002c1947 */ /* 0x000fea0003800000 */
[----:B------:R-:W-:Y:S01]  /*0990*/  UMOV UR8, 0x400 ;  /* 0x0000040000087882 */ /* 0x000fe20000000000 */
[----:B------:R-:W-:Y:S01]  /*09a0*/  UMOV UR6, 0x20 ;  /* 0x0000002000067882 */ /* 0x000fe20000000000 */
[----:B------:R-:W-:Y:S02]  /*09b0*/  ULEA UR8, UR37, UR8, 0x18 ;  /* 0x0000000825087291 */ /* 0x000fe4000f8ec0ff */
[----:B---3--:R-:W-:-:S04]  /*09c0*/  UIADD3 UR12, UPT, UPT, -UR6, 0x100000, URZ ;  /* 0x00100000060c7890 */ /* 0x008fc8000fffe1ff */
[----:B------:R-:W-:Y:S02]  /*09d0*/  USHF.L.U32 UR13, UR12, 0xb, URZ ;  /* 0x0000000b0c0d7899 */ /* 0x000fe400080006ff */
[----:B------:R-:W-:Y:S01]  /*09e0*/  USHF.L.U32 UR12, UR12, 0x1, URZ ;  /* 0x000000010c0c7899 */ /* 0x000fe200080006ff */
[----:B------:R-:W-:Y:S01]  /*09f0*/  ELECT P1, URZ, PT ;  /* 0x0000000000ff782f */ /* 0x000fe20003820000 */
[----:B------:R-:W2:Y:S10]  /*0a00*/  FENCE.VIEW.ASYNC.S ;  /* 0x00000000000073c6 */ /* 0x000eb40000000000 */
[----:B--2---:R2:W3:Y:S01]  /*0a10*/  SYNCS.EXCH.64 URZ, [UR8+0x120], UR12 ;  /* 0x0001200c08ff75b2 */ /* 0x0044e20008000100 */
[----:B------:R2:W1:Y:S01]  /*0a20*/  SYNCS.EXCH.64 URZ, [UR8+0x128], UR12 ;  /* 0x0001280c08ff75b2 */ /* 0x0004620008000100 */
[----:B------:R-:W-:Y:S01]  /*0a30*/  NOP ;  /* 0x0000000000007918 */ /* 0x000fe20000000000 */
.L_x_12:
[----:B------:R-:W4:Y:S01]  /*0a40*/  SHFL.IDX PT, R0, R201, RZ, 0x1f ;  /* 0x00001fffc9007589 */ /* 0x000f2200000e0000 */
[----:B------:R-:W-:Y:S01]  /*0a50*/  NOP ;  /* 0x0000000000007918 */ /* 0x000fe20000000000 */
[----:B----4-:R-:W-:-:S13]  /*0a60*/  ISETP.NE.AND P1, PT, R0, 0x4, PT ;  /* 0x000000040000780c */ /* 0x010fda0003f25270 */
[----:B------:R-:W-:Y:S05]  /*0a70*/  @P1 BRA `(.L_x_13) ;  /* 0x0000000000481947 */ /* 0x000fea0003800000 */
[----:B---3--:R-:W-:Y:S01]  /*0a80*/  UMOV UR9, 0x1a0 ;  /* 0x000001a000097882 */ /* 0x008fe20000000000 */
[----:B--2---:R-:W-:Y:S01]  /*0a90*/  UMOV UR8, 0x400 ;  /* 0x0000040000087882 */ /* 0x004fe20000000000 */
[----:B------:R-:W-:Y:S01]  /*0aa0*/  USEL UR9, UR9, 0x1e0, UP5 ;  /* 0x000001e009097887 */ /* 0x000fe2000a800000 */
        /* <DEDUP_REMOVED lines=9> */
[----:B------:R-:W2:Y:S02]  /*0b40*/  FENCE.VIEW.ASYNC.S ;  /* 0x00000000000073c6 */ /* 0x000ea40000000000 */
[----:B--2---:R4:W2:Y:S08]  /*0b50*/  SYNCS.EXCH.64 URZ, [UR8+0x130], UR12 ;  /* 0x0001300c08ff75b2 */ /* 0x0048b00008000100 */
[----:B------:R4:W3:Y:S01]  /*0b60*/  SYNCS.EXCH.64 URZ, [UR8+0x140], UR14 ;  /* 0x0001400e08ff75b2 */ /* 0x0008e20008000100 */
[----:B------:R4:W1:Y:S01]  /*0b70*/  SYNCS.EXCH.64 URZ, [UR8+0x138], UR12 ;  /* 0x0001380c08ff75b2 */ /* 0x0008620008000100 */
[----:B------:R4:W1:Y:S02]  /*0b80*/  SYNCS.EXCH.64 URZ, [UR8+0x148], UR14 ;  /* 0x0001480e08ff75b2 */ /* 0x0008640008000100 */
[----:B----4-:R-:W-:Y:S01]  /*0b90*/  NOP ;  /* 0x0000000000007918 */ /* 0x010fe20000000000 */
.L_x_13:
[----:B------:R-:W4:Y:S01]  /*0ba0*/  SHFL.IDX PT, R0, R201, RZ, 0x1f ;  /* 0x00001fffc9007589 */ /* 0x000f2200000e0000 */
[----:B------:R-:W-:Y:S01]  /*0bb0*/  NOP ;  /* 0x0000000000007918 */ /* 0x000fe20000000000 */
[----:B----4-:R-:W-:-:S13]  /*0bc0*/  ISETP.NE.AND P1, PT, R0, 0x5, PT ;  /* 0x000000050000780c */ /* 0x010fda0003f25270 */
[----:B------:R-:W-:Y:S05]  /*0bd0*/  @P1 BRA `(.L_x_14) ;  /* 0x0000000000541947 */ /* 0x000fea0003800000 */
[----:B---3--:R-:W-:Y:S01]  /*0be0*/  UMOV UR9, 0x400 ;  /* 0x0000040000097882 */ /* 0x008fe20000000000 */
[----:B--2---:R-:W-:Y:S01]  /*0bf0*/  UMOV UR8, 0x1 ;  /* 0x0000000100087882 */ /* 0x004fe20000000000 */
        /* <DEDUP_REMOVED lines=13> */
[----:B------:R4:W1:Y:S01]  /*0cd0*/  SYNCS.EXCH.64 URZ, [UR9+0x178], UR14 ;  /* 0x0001780e09ff75b2 */ /* 0x0008620008000100 */
[----:B------:R4:W1:Y:S01]  /*0ce0*/  SYNCS.EXCH.64 URZ, [UR9+0x160], UR12 ;  /* 0x0001600c09ff75b2 */ /* 0x0008620008000100 */
[----:B------:R4:W1:Y:S01]  /*0cf0*/  SYNCS.EXCH.64 URZ, [UR9+0x180], UR14 ;  /* 0x0001800e09ff75b2 */ /* 0x0008620008000100 */
[----:B------:R4:W1:Y:S01]  /*0d00*/  SYNCS.EXCH.64 URZ, [UR9+0x168], UR12 ;  /* 0x0001680c09ff75b2 */ /* 0x0008620008000100 */
[----:B------:R4:W1:Y:S02]  /*0d10*/  SYNCS.EXCH.64 URZ, [UR9+0x188], UR14 ;  /* 0x0001880e09ff75b2 */ /* 0x0008640008000100 */
[----:B----4-:R-:W-:Y:S01]  /*0d20*/  NOP ;  /* 0x0000000000007918 */ /* 0x010fe20000000000 */
.L_x_14:
[----:B------:R-:W4:Y:S01]  /*0d30*/  SHFL.IDX PT, R0, R201, RZ, 0x1f ;  /* 0x00001fffc9007589 */ /* 0x000f2200000e0000 */
[----:B------:R-:W-:Y:S01]  /*0d40*/  ISETP.NE.OR P0, PT, RZ, UR10, !P0 ;  /* 0x0000000aff007c0c */ /* 0x000fe2000c705670 */
[----:B------:R-:W-:Y:S01]  /*0d50*/  NOP ;  /* 0x0000000000007918 */ /* 0x000fe20000000000 */
[----:B----4-:R-:W-:-:S13]  /*0d60*/  ISETP.NE.AND P1, PT, R0, 0x3, PT ;  /* 0x000000030000780c */ /* 0x010fda0003f25270 */
[----:B------:R-:W-:Y:S05]  /*0d70*/  @P1 BRA `(.L_x_15) ;  /* 0x0000000000341947 */ /* 0x000fea0003800000 */
[----:B--2---:R-:W-:Y:S01]  /*0d80*/  UMOV UR8, 0x400 ;  /* 0x0000040000087882 */ /* 0x004fe20000000000 */
[----:B------:R-:W-:Y:S01]  /*0d90*/  UMOV UR6, 0x20 ;  /* 0x0000002000067882 */ /* 0x000fe20000000000 */
[----:B------:R-:W-:Y:S02]  /*0da0*/  ULEA UR8, UR37, UR8, 0x18 ;  /* 0x0000000825087291 */ /* 0x000fe4000f8ec0ff */
[----:B---3--:R-:W-:-:S04]  /*0db0*/  UIADD3 UR12, UPT, UPT, -UR6, 0x100000, URZ ;  /* 0x00100000060c7890 */ /* 0x008fc8000fffe1ff */
[----:B------:R-:W-:Y:S02]  /*0dc0*/  USHF.L.U32 UR13, UR12, 0xb, URZ ;  /* 0x0000000b0c0d7899 */ /* 0x000fe400080006ff */
[----:B------:R-:W-:Y:S01]  /*0dd0*/  USHF.L.U32 UR12, UR12, 0x1, URZ ;  /* 0x000000010c0c7899 */ /* 0x000fe200080006ff */
[----:B------:R-:W-:Y:S01]  /*0de0*/  ELECT P1, URZ, PT ;  /* 0x0000000000ff782f */ /* 0x000fe20003820000 */
[----:B------:R-:W2:Y:S10]  /*0df0*/  FENCE.VIEW.ASYNC.S ;  /* 0x00000000000073c6 */ /* 0x000eb40000000000 */
[----:B--2---:R4:W2:Y:S01]  /*0e00*/  SYNCS.EXCH.64 URZ, [UR8+0x190], UR12 ;  /* 0x0001900c08ff75b2 */ /* 0x0048a20008000100 */
[----:B------:R4:W3:Y:S01]  /*0e10*/  SYNCS.EXCH.64 URZ, [UR8+0x1a0], UR12 ;  /* 0x0001a00c08ff75b2 */ /* 0x0008e20008000100 */
[----:B------:R4:W1:Y:S01]  /*0e20*/  SYNCS.EXCH.64 URZ, [UR8+0x198], UR12 ;  /* 0x0001980c08ff75b2 */ /* 0x0008620008000100 */
[----:B------:R4:W1:Y:S02]  /*0e30*/  SYNCS.EXCH.64 URZ, [UR8+0x1a8], UR12 ;  /* 0x0001a80c08ff75b2 */ /* 0x0008640008000100 */
[----:B----4-:R-:W-:Y:S01]  /*0e40*/  NOP ;  /* 0x0000000000007918 */ /* 0x010fe20000000000 */
.L_x_15:
[----:B------:R-:W-:Y:S01]  /*0e50*/  VOTEU.ALL UP1, P0 ;  /* 0x0000000000ff7886 */ /* 0x000fe20000020000 */
[----:B--2---:R-:W2:Y:S01]  /*0e60*/  LDCU UR8, c[0x0][0x36c] ;  /* 0x00006d80ff0877ac */ /* 0x004ea20008000800 */
[----:B------:R-:W-:Y:S01]  /*0e70*/  NOP ;  /* 0x0000000000007918 */ /* 0x000fe20000000000 */
[----:B------:R-:W-:Y:S01]  /*0e80*/  LOP3.LUT R10, R197, 0x1f, RZ, 0xc0, !PT ;  /* 0x0000001fc50a7812 */ /* 0x000fe200078ec0ff */
[----:B---3--:R-:W-:Y:S01]  /*0e90*/  UMOV UR12, 0x20 ;  /* 0x00000020000c7882 */ /* 0x008fe20000000000 */
[----:B------:R-:W-:Y:S01]  /*0ea0*/  @!UP1 UMOV UR6, 0x400 ;  /* 0x0000040000069882 */ /* 0x000fe20000000000 */
[----:B------:R-:W-:-:S04]  /*0eb0*/  @!UP1 UIADD3 UR12, UPT, UPT, -UR12, 0x100000, URZ ;  /* 0x001000000c0c9890 */ /* 0x000fc8000fffe1ff */
[----:B------:R-:W-:Y:S02]  /*0ec0*/  @!UP1 USHF.L.U32 UR13, UR12, 0xb, URZ ;  /* 0x0000000b0c0d9899 */ /* 0x000fe400080006ff */
[----:B------:R-:W-:Y:S02]  /*0ed0*/  @!UP1 USHF.L.U32 UR12, UR12, 0x1, URZ ;  /* 0x000000010c0c9899 */ /* 0x000fe400080006ff */
[----:B------:R-:W-:Y:S01]  /*0ee0*/  @!UP1 ULEA UR6, UR37, UR6, 0x18 ;  /* 0x0000000625069291 */ /* 0x000fe2000f8ec0ff */
[----:B------:R-:W-:Y:S01]  /*0ef0*/  VOTEU.ALL UP1, P0 ;  /* 0x0000000000ff7886 */ /* 0x000fe20000020000 */
[----:B------:R-:W-:Y:S01]  /*0f00*/  UISETP.NE.AND UP4, UPT, UR10, URZ, UPT ;  /* 0x000000ff0a00728c */ /* 0x000fe2000bf85270 */
[----:B------:R-:W3:Y:S09]  /*0f10*/  FENCE.VIEW.ASYNC.S ;  /* 0x00000000000073c6 */ /* 0x000ef20000000000 */
[----:B---3--:R3:W4:Y:S01]  /*0f20*/  @!UP1 SYNCS.EXCH.64 URZ, [UR6+0x1b0], UR12 ;  /* 0x0001b00c06ff95b2 */ /* 0x0087220008000100 */
[----:B--2---:R-:W-:-:S09]  /*0f30*/  UISETP.EQ.U32.AND UP1, UPT, UR8, 0x1, UPT ;  /* 0x000000010800788c */ /* 0x004fd2000bf22070 */
[----:B------:R-:W-:Y:S05]  /*0f40*/  BRA.U !UP1, `(.L_x_16) ;  /* 0x0000000109087547 */ /* 0x000fea000b800000 */
[----:B-1--4-:R-:W-:Y:S01]  /*0f50*/  UCGABAR_ARV ;  /* 0x00000000000079c7 */ /* 0x012fe20008000000 */
[----:B------:R-:W-:Y:S05]  /*0f60*/  BRA `(.L_x_17) ;  /* 0x0000000000047947 */ /* 0x000fea0003800000 */
.L_x_16:
[----:B-1--4-:R-:W-:Y:S01]  /*0f70*/  NOP ;  /* 0x0000000000007918 */ /* 0x012fe20000000000 */
.L_x_17:
[----:B------:R-:W1:Y:S01]  /*0f80*/  S2R R18, SR_CTAID.Y ;  /* 0x0000000000127919 */ /* 0x000e620000002600 */
[----:B------:R-:W-:-:S05]  /*0f90*/  CS2R.32 R179, SR_CgaSize ;  /* 0x0000000000b37805 */ /* 0x000fca0000008a00 */
[----:B------:R-:W-:-:S05]  /*0fa0*/  IMAD R179, R179, -0xa0, RZ ;  /* 0xffffff60b3b37824 */ /* 0x000fca00078e02ff */
[----:B---3--:R-:W-:-:S14]  /*0fb0*/  R2UR UR6, R179 ;  /* 0x00000000b30672ca */ /* 0x008fdc00000e0000 */
[----:B------:R-:W2:Y:S01]  /*0fc0*/  LDCU UR6, c[0x0][UR6+0x2b4] ;  /* 0x00005680060677ac */ /* 0x000ea20008000800 */
[----:B------:R-:W-:-:S05]  /*0fd0*/  CS2R.32 R0, SR_CgaSize ;  /* 0x0000000000007805 */ /* 0x000fca0000008a00 */
[----:B------:R-:W-:-:S06]  /*0fe0*/  IMAD R0, R0, -0xa0, RZ ;  /* 0xffffff6000007824 */ /* 0x000fcc00078e02ff */
[----:B------:R-:W3:Y:S01]  /*0ff0*/  LDC R0, c[0x0][R0+0x2a4] ;  /* 0x0000a90000007b82 */ /* 0x000ee20000000800 */
[----:B------:R-:W-:Y:S01]  /*1000*/  PRMT R8, RZ, 0x7610, R8 ;  /* 0x00007610ff087816 */ /* 0x000fe20000000008 */
[----:B------:R-:W4:Y:S01]  /*1010*/  S2R R11, SR_CTAID.X ;  /* 0x00000000000b7919 */ /* 0x000f220000002500 */
[----:B------:R-:W-:-:S05]  /*1020*/  CS2R.32 R179, SR_CgaSize ;  /* 0x0000000000b37805 */ /* 0x000fca0000008a00 */
[----:B------:R-:W-:-:S05]  /*1030*/  IMAD R179, R179, -0xa0, RZ ;  /* 0xffffff60b3b37824 */ /* 0x000fca00078e02ff */
[----:B------:R-:W-:-:S14]  /*1040*/  R2UR UR8, R179 ;  /* 0x00000000b30872ca */ /* 0x000fdc00000e0000 */
[----:B------:R-:W3:Y:S01]  /*1050*/  LDCU UR8, c[0x0][UR8+0x2b0] ;  /* 0x00005600080877ac */ /* 0x000ee20008000800 */
[----:B------:R-:W-:Y:S01]  /*1060*/  UISETP.NE.AND UP2, UPT, UR10, 0x2, UPT ;  /* 0x000000020a00788c */ /* 0x000fe2000bf45270 */
[----:B------:R-:W2:Y:S01]  /*1070*/  LDC R9, c[0x0][0xb24] ;  /* 0x0002c900ff097b82 */ /* 0x000ea20000000800 */
[----:B------:R-:W-:-:S05]  /*1080*/  CS2R.32 R2, SR_CgaSize ;  /* 0x0000000000027805 */ /* 0x000fca0000008a00 */
[----:B------:R-:W-:-:S06]  /*1090*/  IMAD R2, R2, -0xa0, RZ ;  /* 0xffffff6002027824 */ /* 0x000fcc00078e02ff */
[----:B------:R-:W3:Y:S08]  /*10a0*/  LDC R2, c[0x0][R2+0x2a0] ;  /* 0x0000a80002027b82 */ /* 0x000ef00000000800 */
[----:B------:R-:W3:Y:S01]  /*10b0*/  LDC R68, c[0x0][0xb24] ;  /* 0x0002c900ff447b82 */ /* 0x000ee20000000800 */
[----:B-1----:R-:W-:-:S07]  /*10c0*/  I2FP.F32.U32 R3, R18 ;  /* 0x0000001200037245 */ /* 0x002fce0000201000 */
[----:B------:R-:W1:Y:S01]  /*10d0*/  S2UR UR36, SR_CTAID.Z ;  /* 0x00000000002479c3 */ /* 0x000e620000002700 */
[----:B--2---:R-:W-:Y:S01]  /*10e0*/  ISETP.GE.AND P0, PT, R9, 0x1, PT ;  /* 0x000000010900780c */ /* 0x004fe20003f06270 */
[----:B----4-:R-:W-:Y:S01]  /*10f0*/  IMAD.MOV.U32 R19, RZ, RZ, R11 ;  /* 0x000000ffff137224 */ /* 0x010fe200078e000b */
[----:B------:R-:W-:Y:S01]  /*1100*/  I2FP.F32.U32 R4, R11 ;  /* 0x0000000b00047245 */ /* 0x000fe20000201000 */
[----:B------:R-:W-:Y:S01]  /*1110*/  FMUL R3, R3, UR6 ;  /* 0x0000000603037c20 */ /* 0x000fe20008400000 */
[----:B------:R-:W2:Y:S03]  /*1120*/  LDCU UR6, c[0x0][0xb30] ;  /* 0x00016600ff0677ac */ /* 0x000ea60008000800 */
[----:B---3--:R-:W-:Y:S01]  /*1130*/  FMUL R4, R4, UR8 ;  /* 0x0000000804047c20 */ /* 0x008fe20008400000 */
[----:B------:R-:W3:Y:S08]  /*1140*/  F2I.U32.TRUNC.NTZ R179, R3 ;  /* 0x0000000300b37305 */ /* 0x000ef0000020f000 */
[----:B------:R-:W4:Y:S01]  /*1150*/  F2I.U32.TRUNC.NTZ R178, R4 ;  /* 0x0000000400b27305 */ /* 0x000f22000020f000 */
[----:B--2---:R-:W-:Y:S01]  /*1160*/  UISETP.NE.AND UP3, UPT, UR6, 0x1, UPT ;  /* 0x000000010600788c */ /* 0x004fe2000bf65270 */
[----:B---3--:R-:W-:-:S05]  /*1170*/  IADD3 R179, PT, PT, -R179, RZ, RZ ;  /* 0x000000ffb3b37210 */ /* 0x008fca0007ffe1ff */
[----:B------:R-:W-:Y:S01]  /*1180*/  IMAD R179, R0, R179, R18 ;  /* 0x000000b300b37224 */ /* 0x000fe200078e0212 */
[----:B------:R-:W-:Y:S01]  /*1190*/  PRMT R0, RZ, 0x7610, R0 ;  /* 0x00007610ff007816 */ /* 0x000fe20000000000 */
[----:B----4-:R-:W-:-:S04]  /*11a0*/  IMAD.MOV R178, RZ, RZ, -R178 ;  /* 0x000000ffffb27224 */ /* 0x010fc800078e0ab2 */
[----:B------:R-:W-:Y:S01]  /*11b0*/  IMAD R178, R2, R178, R11 ;  /* 0x000000b202b27224 */ /* 0x000fe200078e020b */
[----:B-1----:R-:W-:Y:S06]  /*11c0*/  BRA.U UP4, `(.L_x_18) ;  /* 0x0000000104247547 */ /* 0x002fec000b800000 */
[----:B------:R-:W-:Y:S01]  /*11d0*/  ISETP.NE.AND P1, PT, R179, RZ, PT ;  /* 0x000000ffb300720c */ /* 0x000fe20003f25270 */
[----:B------:R-:W-:Y:S01]  /*11e0*/  IMAD.MOV.U32 R0, RZ, RZ, 0x3 ;  /* 0x00000003ff007424 */ /* 0x000fe200078e00ff */
[C---:B------:R-:W-:Y:S02]  /*11f0*/  LOP3.LUT R3, R178.reuse, 0xfffffffe, RZ, 0xc0, !PT ;  /* 0xfffffffeb2037812 */ /* 0x040fe400078ec0ff */
[----:B------:R-:W-:Y:S02]  /*1200*/  ISETP.LT.U32.OR P1, PT, R178, 0x2, !P1 ;  /* 0x00000002b200780c */ /* 0x000fe40004f21470 */
[----:B------:R-:W-:Y:S02]  /*1210*/  SHF.L.U32 R0, R0, R3, RZ ;  /* 0x0000000300007219 */ /* 0x000fe400000006ff */
[----:B------:R-:W-:Y:S02]  /*1220*/  SEL R5, RZ, 0x1, !P1 ;  /* 0x00000001ff057807 */ /* 0x000fe40004800000 */
[----:B------:R-:W-:-:S05]  /*1230*/  SEL R2, RZ, 0x2, !P1 ;  /* 0x00000002ff027807 */ /* 0x000fca0004800000 */
[----:B------:R-:W-:-:S05]  /*1240*/  IMAD.IADD R2, R5, 0x1, R2 ;  /* 0x0000000105027824 */ /* 0x000fca00078e0202 */
[----:B------:R-:W-:Y:S02]  /*1250*/  PRMT R8, R2, 0x7610, R8 ;  /* 0x0000761002087816 */ /* 0x000fe40000000008 */
.L_x_18:
[----:B------:R-:W-:Y:S05]  /*1260*/  @!P0 BRA `(.L_x_19) ;  /* 0x0000000000b88947 */ /* 0x000fea0003800000 */
[----:B------:R-:W1:Y:S01]  /*1270*/  LDC.64 R4, c[0x0][0xb18] ;  /* 0x0002c600ff047b82 */ /* 0x000e620000000a00 */
[----:B------:R-:W-:-:S07]  /*1280*/  ISETP.NE.AND P0, PT, R9, 0x1, PT ;  /* 0x000000010900780c */ /* 0x000fce0003f05270 */
[----:B------:R-:W2:Y:S08]  /*1290*/  LDC R14, c[0x0][0xb0c] ;  /* 0x0002c300ff0e7b82 */ /* 0x000eb00000000800 */
[----:B------:R-:W3:Y:S08]  /*12a0*/  LDC R13, c[0x0][0x370] ;  /* 0x0000dc00ff0d7b82 */ /* 0x000ef00000000800 */
[----:B------:R-:W4:Y:S01]  /*12b0*/  LDC R16, c[0x0][0x374] ;  /* 0x0000dd00ff107b82 */ /* 0x000f220000000800 */
[----:B-1----:R-:W-:-:S07]  /*12c0*/  ISETP.NE.AND P1, PT, R4, 0x1, PT ;  /* 0x000000010400780c */ /* 0x002fce0003f25270 */
[----:B------:R-:W3:Y:S01]  /*12d0*/  LDC.64 R6, c[0x0][0xb10] ;  /* 0x0002c400ff067b82 */ /* 0x000ee20000000a00 */
[----:B--2---:R-:W-:-:S07]  /*12e0*/  ISETP.NE.AND P2, PT, R14, 0x1, PT ;  /* 0x000000010e00780c */ /* 0x004fce0003f45270 */
[----:B------:R-:W1:Y:S08]  /*12f0*/  LDC R12, c[0x0][0xb20] ;  /* 0x0002c800ff0c7b82 */ /* 0x000e700000000800 */
[----:B------:R-:W2:Y:S01]  /*1300*/  LDC.64 R2, c[0x0][0xb28] ;  /* 0x0002ca00ff027b82 */ /* 0x000ea20000000a00 */
[----:B----4-:R-:W-:-:S04]  /*1310*/  IMAD.HI.U32 R15, R16, R5, RZ ;  /* 0x00000005100f7227 */ /* 0x010fc800078e00ff */
[----:B------:R-:W-:-:S04]  /*1320*/  IMAD.HI.U32 R5, R18, R5, RZ ;  /* 0x0000000512057227 */ /* 0x000fc800078e00ff */
[----:B---3--:R-:W-:-:S04]  /*1330*/  IMAD.HI.U32 R20, R13, R6, RZ ;  /* 0x000000060d147227 */ /* 0x008fc800078e00ff */
[C---:B------:R-:W-:Y:S01]  /*1340*/  IMAD.HI.U32 R22, R11.reuse, R6, RZ ;  /* 0x000000060b167227 */ /* 0x040fe200078e00ff */
[-C--:B------:R-:W-:Y:S02]  /*1350*/  @P2 SHF.R.U32.HI R13, RZ, R7.reuse, R20 ;  /* 0x00000007ff0d2219 */ /* 0x080fe40000011614 */
[-C--:B-1----:R-:W-:Y:S02]  /*1360*/  @P1 SHF.R.U32.HI R16, RZ, R12.reuse, R15 ;  /* 0x0000000cff101219 */ /* 0x082fe4000001160f */
[----:B------:R-:W-:Y:S02]  /*1370*/  SHF.R.U32.HI R5, RZ, R12, R5 ;  /* 0x0000000cff057219 */ /* 0x000fe40000011605 */
[----:B------:R-:W-:Y:S02]  /*1380*/  SHF.R.U32.HI R22, RZ, R7, R22 ;  /* 0x00000007ff167219 */ /* 0x000fe40000011616 */
[----:B------:R-:W-:Y:S01]  /*1390*/  SEL R5, R18, R5, !P1 ;  /* 0x0000000512057207 */ /* 0x000fe20004800000 */
[----:B--2---:R-:W-:Y:S01]  /*13a0*/  IMAD.HI.U32 R20, R16, R2, RZ ;  /* 0x0000000210147227 */ /* 0x004fe200078e00ff */
[----:B------:R-:W-:-:S02]  /*13b0*/  SEL R19, R11, R22, !P2 ;  /* 0x000000160b137207 */ /* 0x000fc40005000000 */
[----:B------:R-:W-:Y:S01]  /*13c0*/  IADD3 R7, PT, PT, -R5, RZ, RZ ;  /* 0x000000ff05077210 */ /* 0x000fe20007ffe1ff */
[----:B------:R-:W-:Y:S01]  /*13d0*/  IMAD.HI.U32 R6, R13, R2, RZ ;  /* 0x000000020d067227 */ /* 0x000fe200078e00ff */
[----:B------:R-:W-:-:S03]  /*13e0*/  @P0 SHF.R.U32.HI R16, RZ, R3, R20 ;  /* 0x00000003ff100219 */ /* 0x000fc60000011614 */
[----:B------:R-:W-:Y:S01]  /*13f0*/  IMAD R7, R4, R7, R18 ;  /* 0x0000000704077224 */ /* 0x000fe200078e0212 */
[----:B------:R-:W-:Y:S01]  /*1400*/  @P0 SHF.R.U32.HI R13, RZ, R3, R6 ;  /* 0x00000003ff0d0219 */ /* 0x000fe20000011606 */
[----:B------:R-:W-:-:S04]  /*1410*/  IMAD R16, R16, R9, RZ ;  /* 0x0000000910107224 */ /* 0x000fc800078e02ff */
[----:B------:R-:W-:Y:S01]  /*1420*/  IMAD R6, R13, R9, RZ ;  /* 0x000000090d067224 */ /* 0x000fe200078e02ff */
[----:B------:R-:W-:-:S04]  /*1430*/  ISETP.GE.AND P1, PT, R5, R16, PT ;  /* 0x000000100500720c */ /* 0x000fc80003f26270 */
[----:B------:R-:W-:Y:S01]  /*1440*/  ISETP.GE.OR P1, PT, R19, R6, P1 ;  /* 0x000000061300720c */ /* 0x000fe20000f26670 */
[----:B------:R-:W-:-:S05]  /*1450*/  IMAD.HI.U32 R6, R5, R2, RZ ;  /* 0x0000000205067227 */ /* 0x000fca00078e00ff */
[----:B------:R-:W-:-:S04]  /*1460*/  SHF.R.U32.HI R6, RZ, R3, R6 ;  /* 0x00000003ff067219 */ /* 0x000fc80000011606 */
[----:B------:R-:W-:-:S03]  /*1470*/  SEL R6, R5, R6, !P0 ;  /* 0x0000000605067207 */ /* 0x000fc60004000000 */
[----:B------:R-:W-:Y:S01]  /*1480*/  @!P1 IMAD.HI.U32 R12, R19, R2, RZ ;  /* 0x00000002130c9227 */ /* 0x000fe200078e00ff */
[----:B------:R-:W-:-:S04]  /*1490*/  IADD3 R2, PT, PT, -R6, RZ, RZ ;  /* 0x000000ff06027210 */ /* 0x000fc80007ffe1ff */
[----:B------:R-:W-:Y:S01]  /*14a0*/  @!P1 SHF.R.U32.HI R12, RZ, R3, R12 ;  /* 0x00000003ff0c9219 */ /* 0x000fe2000001160c */
[----:B------:R-:W-:-:S03]  /*14b0*/  IMAD R2, R9, R2, R5 ;  /* 0x0000000209027224 */ /* 0x000fc600078e0205 */
[----:B------:R-:W-:-:S05]  /*14c0*/  @!P1 SEL R3, R19, R12, !P0 ;  /* 0x0000000c13039207 */ /* 0x000fca0004000000 */
[--C-:B------:R-:W-:Y:S02]  /*14d0*/  @!P1 IMAD.IADD R6, R6, 0x1, -R3.reuse ;  /* 0x0000000106069824 */ /* 0x100fe400078e0a03 */
[----:B------:R-:W-:Y:S01]  /*14e0*/  @!P1 IMAD R3, R2, R13, R3 ;  /* 0x0000000d02039224 */ /* 0x000fe200078e0203 */
[----:B------:R-:W-:Y:S01]  /*14f0*/  IADD3 R2, PT, PT, -R19, RZ, RZ ;  /* 0x000000ff13027210 */ /* 0x000fe20007ffe1ff */
[----:B------:R-:W-:Y:S02]  /*1500*/  @!P1 IMAD R5, R6, R9, R19 ;  /* 0x0000000906059224 */ /* 0x000fe400078e0213 */
[----:B------:R-:W-:Y:S02]  /*1510*/  @!P1 IMAD.MOV.U32 R19, RZ, RZ, R3 ;  /* 0x000000ffff139224 */ /* 0x000fe400078e0003 */
[----:B------:R-:W-:Y:S02]  /*1520*/  IMAD R2, R14, R2, R11 ;  /* 0x000000020e027224 */ /* 0x000fe400078e020b */
[----:B------:R-:W-:-:S02]  /*1530*/  IMAD R18, R5, R4, R7 ;  /* 0x0000000405127224 */ /* 0x000fc400078e0207 */
[----:B------:R-:W-:Y:S02]  /*1540*/  IMAD R19, R19, R14, R2 ;  /* 0x0000000e13137224 */ /* 0x000fe400078e0202 */
.L_x_19:
[----:B------:R-:W-:Y:S05]  /*1550*/  BRA.U UP3, `(.L_x_20) ;  /* 0x0000000103407547 */ /* 0x000fea000b800000 */
[----:B------:R-:W1:Y:S08]  /*1560*/  LDC.64 R4, c[0x0][0xb10] ;  /* 0x0002c400ff047b82 */ /* 0x000e700000000a00 */
[----:B------:R-:W2:Y:S08]  /*1570*/  LDC.64 R2, c[0x0][0xb18] ;  /* 0x0002c600ff027b82 */ /* 0x000eb00000000a00 */
[----:B------:R-:W3:Y:S08]  /*1580*/  LDC R6, c[0x0][0xb20] ;  /* 0x0002c800ff067b82 */ /* 0x000ef00000000800 */
[----:B------:R-:W4:Y:S01]  /*1590*/  LDC R12, c[0x0][0xb0c] ;  /* 0x0002c300ff0c7b82 */ /* 0x000f220000000800 */
[----:B-1----:R-:W-:-:S05]  /*15a0*/  IMAD.HI.U32 R4, R19, R4, RZ ;  /* 0x0000000413047227 */ /* 0x002fca00078e00ff */
[----:B------:R-:W-:Y:S01]  /*15b0*/  SHF.R.U32.HI R4, RZ, R5, R4 ;  /* 0x00000005ff047219 */ /* 0x000fe20000011604 */
[----:B--2---:R-:W-:Y:S01]  /*15c0*/  IMAD.HI.U32 R3, R18, R3, RZ ;  /* 0x0000000312037227 */ /* 0x004fe200078e00ff */
[----:B------:R-:W-:-:S04]  /*15d0*/  ISETP.NE.AND P0, PT, R2, 0x1, PT ;  /* 0x000000010200780c */ /* 0x000fc80003f05270 */
[----:B---3--:R-:W-:-:S04]  /*15e0*/  SHF.R.U32.HI R3, RZ, R6, R3 ;  /* 0x00000006ff037219 */ /* 0x008fc80000011603 */
[----:B------:R-:W-:Y:S02]  /*15f0*/  SEL R3, R18, R3, !P0 ;  /* 0x0000000312037207 */ /* 0x000fe40004000000 */
[----:B----4-:R-:W-:-:S04]  /*1600*/  ISETP.NE.AND P1, PT, R12, 0x1, PT ;  /* 0x000000010c00780c */ /* 0x010fc80003f25270 */
[----:B------:R-:W-:-:S05]  /*1610*/  SEL R6, R19, R4, !P1 ;  /* 0x0000000413067207 */ /* 0x000fca0004800000 */
[----:B------:R-:W-:Y:S02]  /*1620*/  IMAD.IADD R4, R3, 0x1, -R6 ;  /* 0x0000000103047824 */ /* 0x000fe400078e0a06 */
[----:B------:R-:W-:Y:S02]  /*1630*/  IMAD.IADD R3, R6, 0x1, -R3 ;  /* 0x0000000106037824 */ /* 0x000fe400078e0a03 */
[----:B------:R-:W-:Y:S02]  /*1640*/  IMAD R19, R4, R12, R19 ;  /* 0x0000000c04137224 */ /* 0x000fe400078e0213 */
[----:B------:R-:W-:Y:S02]  /*1650*/  IMAD R18, R3, R2, R18 ;  /* 0x0000000203127224 */ /* 0x000fe400078e0212 */
.L_x_20:
[----:B------:R-:W-:Y:S05]  /*1660*/  BRA.U !UP1, `(.L_x_21) ;  /* 0x00000001090c7547 */ /* 0x000fea000b800000 */
[----:B------:R-:W-:Y:S01]  /*1670*/  UCGABAR_WAIT ;  /* 0x0000000000007dc7 */ /* 0x000fe20008000000 */
[----:B------:R-:W-:Y:S01]  /*1680*/  CCTL.IVALL ;  /* 0x00000000ff00798f */ /* 0x000fe20002000000 */
[----:B------:R-:W-:Y:S05]  /*1690*/  BRA `(.L_x_22) ;  /* 0x0000000000047947 */ /* 0x000fea0003800000 */
.L_x_21:
[----:B------:R-:W-:Y:S06]  /*16a0*/  BAR.SYNC.DEFER_BLOCKING 0x0 ;  /* 0x0000000000007b1d */ /* 0x000fec0000010000 */
.L_x_22:
[----:B------:R-:W-:Y:S05]  /*16b0*/  BRA.U UP2, `(.L_x_23) ;  /* 0x0000001902607547 */ /* 0x000fea000b800000 */
[----:B------:R-:W1:Y:S01]  /*16c0*/  LDCU UR15, c[0x0][0x38c] ;  /* 0x00007180ff0f77ac */ /* 0x000e620008000800 */
[----:B------:R-:W2:Y:S01]  /*16d0*/  LDC R9, c[0x0][0x370] ;  /* 0x0000dc00ff097b82 */ /* 0x000ea20000000800 */
[C---:B------:R-:W-:Y:S02]  /*16e0*/  IMAD.SHL.U32 R17, R11.reuse, 0x40, RZ ;  /* 0x000000400b117824 */ /* 0x040fe400078e00ff */
[----:B------:R-:W-:Y:S01]  /*16f0*/  HFMA2 R15, -RZ, RZ, 0, 5.9604644775390625e-08 ;  /* 0x00000001ff0f7431 */ /* 0x000fe200000001ff */
[----:B------:R-:W-:Y:S01]  /*1700*/  UISETP.NE.AND UP1, UPT, UR10, URZ, UPT ;  /* 0x000000ff0a00728c */ /* 0x000fe2000bf25270 */
[----:B------:R-:W-:Y:S01]  /*1710*/  ISETP.NE.AND P4, PT, R10, RZ, P5 ;  /* 0x000000ff0a00720c */ /* 0x000fe20002f85270 */
[----:B------:R-:W-:Y:S01]  /*1720*/  IMAD.SHL.U32 R16, R11, 0x80, RZ ;  /* 0x000000800b107824 */ /* 0x000fe200078e00ff */
[----:B------:R-:W-:Y:S01]  /*1730*/  CS2R R12, SRZ ;  /* 0x00000000000c7805 */ /* 0x000fe2000001ff00 */
[----:B------:R-:W-:Y:S01]  /*1740*/  IMAD.MOV.U32 R14, RZ, RZ, RZ ;  /* 0x000000ffff0e7224 */ /* 0x000fe200078e00ff */
[----:B------:R-:W3:Y:S01]  /*1750*/  LDC R0, c[0x0][0x374] ;  /* 0x0000dd00ff007b82 */ /* 0x000ee20000000800 */
[----:B------:R-:W-:Y:S01]  /*1760*/  MOV R10, 0x1 ;  /* 0x00000001000a7802 */ /* 0x000fe20000000f00 */
[----:B------:R-:W4:Y:S01]  /*1770*/  LDCU.64 UR24, c[0x0][0x348] ;  /* 0x00006900ff1877ac */ /* 0x000f220008000a00 */
[----:B------:R-:W-:Y:S01]  /*1780*/  LOP3.LUT R17, R17, 0x40, RZ, 0xc0, !PT ;  /* 0x0000004011117812 */ /* 0x000fe200078ec0ff */
[----:B------:R-:W-:Y:S01]  /*1790*/  USEL UR7, UR7, 0x2, UP1 ;  /* 0x0000000207077887 */ /* 0x000fe20008800000 */
[----:B------:R-:W-:Y:S01]  /*17a0*/  UMOV UR13, URZ ;  /* 0x000000ff000d7c82 */ /* 0x000fe20008000000 */
[----:B-1----:R-:W-:-:S04]  /*17b0*/  UIADD3 UR4, UPT, UPT, UR15, 0x3f, URZ ;  /* 0x0000003f0f047890 */ /* 0x002fc8000fffe0ff */
[----:B------:R-:W-:-:S04]  /*17c0*/  USHF.R.S32.HI UR22, URZ, 0x1f, UR4 ;  /* 0x0000001fff167899 */ /* 0x000fc80008011404 */
[----:B------:R-:W-:Y:S02]  /*17d0*/  ULEA.HI UR22, UR22, UR4, URZ, 0x6 ;  /* 0x0000000416167291 */ /* 0x000fe4000f8f30ff */
[----:B------:R-:W-:Y:S02]  /*17e0*/  UIADD3 UR4, UPT, UPT, UR15, -0x1, URZ ;  /* 0xffffffff0f047890 */ /* 0x000fe4000fffe0ff */
[----:B------:R-:W-:Y:S02]  /*17f0*/  USHF.R.S32.HI UR22, URZ, 0x6, UR22 ;  /* 0x00000006ff167899 */ /* 0x000fe40008011416 */
[----:B------:R-:W-:Y:S02]  /*1800*/  UISETP.GE.U32.AND UP2, UPT, UR4, -0x7f, UPT ;  /* 0xffffff810400788c */ /* 0x000fe4000bf46070 */
[----:B------:R-:W-:Y:S02]  /*1810*/  UISETP.LT.U32.AND UP0, UPT, UR22, 0x10, UPT ;  /* 0x000000101600788c */ /* 0x000fe4000bf01070 */
[----:B------:R-:W-:-:S02]  /*1820*/  UIADD3 UR15, UPT, UPT, UR15, 0x7e, URZ ;  /* 0x0000007e0f0f7890 */ /* 0x000fc4000fffe0ff */
[----:B------:R-:W-:-:S04]  /*1830*/  USEL UR21, UR22, 0x10, UP0 ;  /* 0x0000001016157887 */ /* 0x000fc80008000000 */
[----:B------:R-:W-:Y:S02]  /*1840*/  UIADD3 UR6, UPT, UPT, UR21, -0x1, URZ ;  /* 0xffffffff15067890 */ /* 0x000fe4000fffe0ff */
[----:B------:R-:W-:Y:S02]  /*1850*/  @UP2 UIADD3 UR6, UPT, UPT, UR21, URZ, URZ ;  /* 0x000000ff15062290 */ /* 0x000fe4000fffe0ff */
[----:B------:R-:W-:Y:S02]  /*1860*/  UIADD3 UR14, UPT, UPT, UR22, -UR21, URZ ;  /* 0x80000015160e7290 */ /* 0x000fe4000fffe0ff */
[----:B------:R-:W-:Y:S02]  /*1870*/  UIADD3 UR5, UPT, UPT, UR6, 0x1, URZ ;  /* 0x0000000106057890 */ /* 0x000fe4000fffe0ff */
[----:B--2-4-:R-:W-:-:S12]  /*1880*/  UIADD3 UR6, UPT, UPT, -UR6, URZ, URZ ;  /* 0x000000ff06067290 */ /* 0x014fd8000fffe1ff */
.L_x_43:
[----:B------:R-:W-:Y:S01]  /*1890*/  UISETP.NE.AND UP0, UPT, UR37, URZ, UPT ;  /* 0x000000ff2500728c */ /* 0x000fe2000bf05270 */
[----:B------:R-:W1:Y:S08]  /*18a0*/  S2UR UR37, SR_CgaCtaId ;  /* 0x00000000002579c3 */ /* 0x000e700000008800 */
[----:B------:R-:W-:Y:S05]  /*18b0*/  BRA.U UP0, `(.L_x_24) ;  /* 0x0000000100347547 */ /* 0x000fea000b800000 */
[----:B------:R-:W2:Y:S01]  /*18c0*/  S2R R2, SR_CgaCtaId ;  /* 0x0000000000027919 */ /* 0x000ea20000008800 */
[----:B------:R-:W-:-:S04]  /*18d0*/  MOV R3, 0x400 ;  /* 0x0000040000037802 */ /* 0x000fc80000000f00 */
[----:B--2---:R-:W-:Y:S02]  /*18e0*/  LEA R3, R2, R3, 0x18 ;  /* 0x0000000302037211 */ /* 0x004fe400078ec0ff */
[----:B------:R-:W-:-:S03]  /*18f0*/  SHF.L.U32 R2, R10, 0x1f, RZ ;  /* 0x0000001f0a027819 */ /* 0x000fc600000006ff */
[----:B------:R-:W-:-:S04]  /*1900*/  IMAD R3, R12, 0x8, R3 ;  /* 0x000000080c037824 */ /* 0x000fc800078e0203 */
[----:B------:R-:W2:Y:S02]  /*1910*/  SYNCS.PHASECHK.TRANS64.TRYWAIT P0, [R3+URZ+0x1a0], R2 ;  /* 0x0001a002030075a7 */ /* 0x000ea400080011ff */
[----:B--2---:R-:W-:Y:S05]  /*1920*/  @!P0 BRA `(.L_x_25) ;  /* 0x000000c400908947 */ /* 0x004fea0003800000 */
.L_x_328:
[----:B------:R-:W-:Y:S01]  /*1930*/  VIADD R12, R12, 0x1 ;  /* 0x000000010c0c7836 */ /* 0x000fe20000000000 */
[----:B------:R2:W-:Y:S04]  /*1940*/  SYNCS.ARRIVE.TRANS64.A1T0 RZ, [R3+URZ+0x190], RZ ;  /* 0x000190ff03ff79a7 */ /* 0x0005e800081000ff */
[----:B------:R-:W-:-:S04]  /*1950*/  ISETP.NE.AND P0, PT, R12, 0x2, PT ;  /* 0x000000020c00780c */ /* 0x000fc80003f05270 */
[----:B------:R-:W-:Y:S02]  /*1960*/  SEL R12, R12, RZ, P0 ;  /* 0x000000ff0c0c7207 */ /* 0x000fe40000000000 */
[----:B--2---:R-:W-:-:S04]  /*1970*/  SEL R3, RZ, 0x1, P0 ;  /* 0x00000001ff037807 */ /* 0x004fc80000000000 */
[----:B------:R-:W-:-:S07]  /*1980*/  LOP3.LUT R10, R10, R3, RZ, 0x3c, !PT ;  /* 0x000000030a0a7212 */ /* 0x000fce00078e3cff */
.L_x_24:
[----:B------:R-:W-:Y:S01]  /*1990*/  UMOV UR4, 0x400 ;  /* 0x0000040000047882 */ /* 0x000fe20000000000 */
[----:B------:R-:W-:Y:S01]  /*19a0*/  LEA.HI R3, R19, R19, RZ, 0x1 ;  /* 0x0000001313037211 */ /* 0x000fe200078f08ff */
[----:B-1----:R-:W-:Y:S01]  /*19b0*/  ULEA UR4, UR37, UR4, 0x18 ;  /* 0x0000000425047291 */ /* 0x002fe2000f8ec0ff */
[----:B------:R-:W-:Y:S01]  /*19c0*/  SHF.L.U32 R2, R15, 0x1f, RZ ;  /* 0x0000001f0f027819 */ /* 0x000fe200000006ff */
[----:B------:R-:W-:Y:S01]  /*19d0*/  UISETP.GE.U32.AND UP0, UPT, UR15, 0x7f, UPT ;  /* 0x0000007f0f00788c */ /* 0x000fe2000bf06070 */
[----:B------:R-:W-:Y:S01]  /*19e0*/  R2UR UR35, R16 ;  /* 0x00000000102372ca */ /* 0x000fe200000e0000 */
[----:B------:R-:W-:Y:S01]  /*19f0*/  ULEA UR8, UR13, UR4, 0x3 ;  /* 0x000000040d087291 */ /* 0x000fe2000f8e18ff */
[----:B------:R-:W-:Y:S01]  /*1a00*/  IMAD.SHL.U32 R3, R3, 0x80, RZ ;  /* 0x0000008003037824 */ /* 0x000fe200078e00ff */
[----:B------:R-:W-:Y:S01]  /*1a10*/  R2UR UR11, R17 ;  /* 0x00000000110b72ca */ /* 0x000fe200000e0000 */
[----:B------:R-:W-:-:S03]  /*1a20*/  UMOV UR23, URZ ;  /* 0x000000ff00177c82 */ /* 0x000fc60008000000 */
[----:B------:R-:W-:-:S03]  /*1a30*/  LOP3.LUT R3, R3, 0xffffff00, RZ, 0xc0, !PT ;  /* 0xffffff0003037812 */ /* 0x000fc600078ec0ff */
[----:B------:R1:W2:Y:S01]  /*1a40*/  SYNCS.PHASECHK.TRANS64.TRYWAIT P0, [UR8+0x80], R2 ;  /* 0x00008002ff0075a7 */ /* 0x0002a20008001108 */
[----:B------:R-:W-:Y:S02]  /*1a50*/  R2UR UR9, R3 ;  /* 0x00000000030972ca */ /* 0x000fe400000e0000 */
[----:B------:R-:W-:-:S11]  /*1a60*/  R2UR UR8, R18 ;  /* 0x00000000120872ca */ /* 0x000fd600000e0000 */
[----:B------:R-:W-:Y:S02]  /*1a70*/  ULOP3.LUT UR35, UR9, 0x80, UR35, 0xf8, !UPT ;  /* 0x0000008009237892 */ /* 0x000fe4000f8ef823 */
[----:B------:R-:W-:Y:S01]  /*1a80*/  ULEA UR11, UR8, UR11, 0x7 ;  /* 0x0000000b080b7291 */ /* 0x000fe2000f8e38ff */
[----:B------:R-:W-:Y:S11]  /*1a90*/  BRA.U !UP0, `(.L_x_26) ;  /* 0x0000000108c07547 */ /* 0x000ff6000b800000 */
[----:B------:R-:W-:Y:S01]  /*1aa0*/  UMOV UR16, UR6 ;  /* 0x0000000600107c82 */ /* 0x000fe20008000000 */
[----:B------:R-:W-:Y:S01]  /*1ab0*/  UMOV UR17, UR13 ;  /* 0x0000000d00117c82 */ /* 0x000fe20008000000 */
[----:B------:R-:W-:-:S05]  /*1ac0*/  UMOV UR34, URZ ;  /* 0x000000ff00227c82 */ /* 0x000fca0008000000 */
.L_x_32:
[----:B------:R-:W-:Y:S01]  /*1ad0*/  ULEA UR33, UR17, UR4, 0x3 ;  /* 0x0000000411217291 */ /* 0x000fe2000f8e18ff */
[----:B------:R-:W-:Y:S01]  /*1ae0*/  @P5 MOV R3, 0x6000 ;  /* 0x0000600000035802 */ /* 0x000fe20000000f00 */
[----:B-12-4-:R-:W-:Y:S10]  /*1af0*/  @P0 BRA `(.L_x_27) ;  /* 0x00000000000c0947 */ /* 0x016ff40003800000 */
[----:B------:R-:W-:-:S04]  /*1b00*/  SHF.L.U32 R5, R15, 0x1f, RZ ;  /* 0x0000001f0f057819 */ /* 0x000fc800000006ff */
[----:B------:R-:W2:Y:S02]  /*1b10*/  SYNCS.PHASECHK.TRANS64.TRYWAIT P0, [UR33+0x80], R5 ;  /* 0x00008005ff0075a7 */ /* 0x000ea40008001121 */
[----:B--2---:R-:W-:Y:S05]  /*1b20*/  @!P0 BRA `(.L_x_28) ;  /* 0x000000c400248947 */ /* 0x004fea0003800000 */
.L_x_27:
[----:B------:R2:W-:Y:S01]  /*1b30*/  @P5 SYNCS.ARRIVE.TRANS64 RZ, [UR33], R3 ;  /* 0x00000003ffff59a7 */ /* 0x0005e20008000021 */
[----:B------:R-:W-:Y:S02]  /*1b40*/  ULOP3.LUT UR8, UR7, 0x2, URZ, 0xfc, !UPT ;  /* 0x0000000207087892 */ /* 0x000fe4000f8efcff */
[----:B------:R-:W-:Y:S02]  /*1b50*/  UIADD3 UR16, UPT, UPT, UR16, 0x1, URZ ;  /* 0x0000000110107890 */ /* 0x000fe4000fffe0ff */
[----:B------:R-:W-:Y:S02]  /*1b60*/  UISETP.NE.AND UP0, UPT, UR8, 0x2, UPT ;  /* 0x000000020800788c */ /* 0x000fe4000bf05270 */
[----:B------:R-:W-:-:S07]  /*1b70*/  UISETP.NE.AND UP2, UPT, UR16, 0x1, UPT ;  /* 0x000000011000788c */ /* 0x000fce000bf45270 */
[----:B------:R-:W-:Y:S05]  /*1b80*/  BRA.U UP0, `(.L_x_29) ;  /* 0x0000000100047547 */ /* 0x000fea000b800000 */
[----:B------:R-:W-:Y:S05]  /*1b90*/  BPT.TRAP 0x1 ;  /* 0x000000040000795c */ /* 0x000fea0000300000 */
.L_x_29:
[----:B------:R-:W-:Y:S04]  /*1ba0*/  BSSY.RECONVERGENT B0, `(.L_x_30) ;  /* 0x0000003000007945 */ /* 0x000fe80003800200 */
[----:B------:R-:W-:Y:S05]  /*1bb0*/  @!P4 BRA `(.L_x_31) ;  /* 0x000000000004c947 */ /* 0x000fea0003800000 */
[----:B------:R-:W-:Y:S05]  /*1bc0*/  BPT.TRAP 0x1 ;  /* 0x000000040000795c */ /* 0x000fea0000300000 */
.L_x_31:
[----:B------:R-:W-:Y:S05]  /*1bd0*/  BSYNC.RECONVERGENT B0 ;  /* 0x0000000000007941 */ /* 0x000fea0003800200 */
.L_x_30:
[----:B------:R-:W-:Y:S02]  /*1be0*/  UIADD3 UR13, UPT, UPT, UR17, 0x1, URZ ;  /* 0x00000001110d7890 */ /* 0x000fe4000fffe0ff */
[----:B------:R-:W-:Y:S02]  /*1bf0*/  ULEA UR32, UR17, UR4, 0xd ;  /* 0x0000000411207291 */ /* 0x000fe4000f8e68ff */
[----:B------:R-:W-:Y:S02]  /*1c00*/  UISETP.NE.AND UP0, UPT, UR13, 0x10, UPT ;  /* 0x000000100d00788c */ /* 0x000fe4000bf05270 */
[----:B------:R-:W-:Y:S02]  /*1c10*/  UIADD3 UR28, UP1, UPT, UR24, 0x80, URZ ;  /* 0x00000080181c7890 */ /* 0x000fe4000ff3e0ff */
[----:B------:R-:W-:Y:S02]  /*1c20*/  USEL UR9, URZ, 0x1, UP0 ;  /* 0x00000001ff097887 */ /* 0x000fe40008000000 */
[----:B------:R-:W-:-:S02]  /*1c30*/  USEL UR13, UR13, URZ, UP0 ;  /* 0x000000ff0d0d7287 */ /* 0x000fc40008000000 */
[----:B------:R-:W-:Y:S02]  /*1c40*/  UIADD3 UR26, UP0, UPT, UR24, 0x180, URZ ;  /* 0x00000180181a7890 */ /* 0x000fe4000ff1e0ff */
[----:B------:R-:W-:Y:S01]  /*1c50*/  ULEA UR8, UR13, UR4, 0x3 ;  /* 0x000000040d087291 */ /* 0x000fe2000f8e18ff */
[----:B------:R-:W-:Y:S01]  /*1c60*/  LOP3.LUT R15, R15, UR9, RZ, 0x3c, !PT ;  /* 0x000000090f0f7c12 */ /* 0x000fe2000f8e3cff */
[----:B------:R-:W-:Y:S02]  /*1c70*/  ULOP3.LUT UR33, UR33, 0xfefffff8, URZ, 0xc0, !UPT ;  /* 0xfefffff821217892 */ /* 0x000fe4000f8ec0ff */
[----:B------:R-:W-:Y:S01]  /*1c80*/  UIADD3.X UR29, UPT, UPT, URZ, UR25, URZ, UP1, !UPT ;  /* 0x00000019ff1d7290 */ /* 0x000fe20008ffe4ff */
[----:B-1----:R-:W-:Y:S01]  /*1c90*/  SHF.L.U32 R2, R15, 0x1f, RZ ;  /* 0x0000001f0f027819 */ /* 0x002fe200000006ff */
[----:B------:R-:W-:Y:S02]  /*1ca0*/  UIADD3 UR32, UPT, UPT, UR32, 0x8400, URZ ;  /* 0x0000840020207890 */ /* 0x000fe4000fffe0ff */
[----:B------:R-:W-:Y:S01]  /*1cb0*/  UIADD3.X UR27, UPT, UPT, URZ, UR25, URZ, UP0, !UPT ;  /* 0x00000019ff1b7290 */ /* 0x000fe200087fe4ff */
[----:B------:R4:W1:Y:S01]  /*1cc0*/  SYNCS.PHASECHK.TRANS64.TRYWAIT P0, [UR8+0x80], R2 ;  /* 0x00008002ff0075a7 */ /* 0x0008620008001108 */
[----:B------:R-:W-:Y:S01]  /*1cd0*/  ULEA UR8, UR17, UR4, 0xc ;  /* 0x0000000411087291 */ /* 0x000fe2000f8e60ff */
[----:B------:R-:W-:Y:S01]  /*1ce0*/  UMOV UR18, 0x0 ;  /* 0x0000000000127882 */ /* 0x000fe20000000000 */
[----:B------:R-:W-:-:S02]  /*1cf0*/  UMOV UR19, 0x10000000 ;  /* 0x1000000000137882 */ /* 0x000fc40000000000 */
[----:B------:R-:W-:Y:S01]  /*1d00*/  UIADD3 UR8, UPT, UPT, UR8, 0x28400, URZ ;  /* 0x0002840008087890 */ /* 0x000fe2000fffe0ff */
[----:B------:R2:W-:Y:S01]  /*1d10*/  UTMALDG.3D.2CTA [UR32], [UR28], desc[UR18] ;  /* 0x000012201c0075b4 */ /* 0x0005e20008211000 */
[----:B------:R-:W-:Y:S01]  /*1d20*/  UMOV UR10, UR34 ;  /* 0x00000022000a7c82 */ /* 0x000fe20008000000 */
[----:B------:R-:W-:Y:S01]  /*1d30*/  UMOV UR12, UR36 ;  /* 0x00000024000c7c82 */ /* 0x000fe20008000000 */
[----:B------:R-:W-:Y:S01]  /*1d40*/  UMOV UR9, UR33 ;  /* 0x0000002100097c82 */ /* 0x000fe20008000000 */
[----:B------:R-:W-:Y:S01]  /*1d50*/  UMOV UR23, UR5 ;  /* 0x0000000500177c82 */ /* 0x000fe20008000000 */
[----:B------:R-:W-:-:S03]  /*1d60*/  UMOV UR17, UR13 ;  /* 0x0000000d00117c82 */ /* 0x000fc60008000000 */
[----:B------:R4:W-:Y:S01]  /*1d70*/  UTMALDG.3D.2CTA [UR8], [UR26], desc[UR18] ;  /* 0x000012081a0075b4 */ /* 0x0009e20008211000 */
[----:B--2---:R-:W-:Y:S01]  /*1d80*/  UIADD3 UR34, UPT, UPT, UR34, 0x40, URZ ;  /* 0x0000004022227890 */ /* 0x004fe2000fffe0ff */
[----:B------:R-:W-:Y:S11]  /*1d90*/  BRA.U UP2, `(.L_x_32) ;  /* 0xfffffffd024c7547 */ /* 0x000ff6000b83ffff */
.L_x_26:
[----:B-12---:R-:W-:Y:S01]  /*1da0*/  PLOP3.LUT P0, PT, PT, PT, UP5, 0x80, 0x8 ;  /* 0x000000000008781c */ /* 0x006fe20003f0f058 */
[----:B----4-:R-:W-:Y:S01]  /*1db0*/  ULEA UR8, UR13, UR4, 0x3 ;  /* 0x000000040d087291 */ /* 0x010fe2000f8e18ff */
[----:B------:R-:W-:Y:S01]  /*1dc0*/  SHF.L.U32 R2, R15, 0x1f, RZ ;  /* 0x0000001f0f027819 */ /* 0x000fe200000006ff */
[----:B------:R-:W-:-:S10]  /*1dd0*/  UISETP.GT.AND UP0, UPT, UR22, UR21, UPT ;  /* 0x000000151600728c */ /* 0x000fd4000bf04270 */
[----:B------:R-:W-:Y:S01]  /*1de0*/  @!P0 SYNCS.ARRIVE.TRANS64.A1T0 RZ, [UR4+0x128], RZ ;  /* 0x000128ffffff89a7 */ /* 0x000fe20008100004 */
[----:B------:R1:W2:Y:S01]  /*1df0*/  SYNCS.PHASECHK.TRANS64.TRYWAIT P0, [UR8+0x80], R2 ;  /* 0x00008002ff0075a7 */ /* 0x0002a20008001108 */
[----:B------:R-:W-:Y:S05]  /*1e00*/  BRA.U !UP0, `(.L_x_33) ;  /* 0x0000000108c07547 */ /* 0x000fea000b800000 */
[----:B------:R-:W-:Y:S01]  /*1e10*/  UIADD3 UR26, UPT, UPT, UR14, UR23, URZ ;  /* 0x000000170e1a7290 */ /* 0x000fe2000fffe0ff */
[----:B------:R-:W-:-:S11]  /*1e20*/  UMOV UR27, UR13 ;  /* 0x0000000d001b7c82 */ /* 0x000fd60008000000 */
.L_x_39:
[----:B------:R-:W-:Y:S01]  /*1e30*/  ULEA UR17, UR27, UR4, 0x3 ;  /* 0x000000041b117291 */ /* 0x000fe2000f8e18ff */
[----:B--2---:R-:W-:Y:S01]  /*1e40*/  @P5 MOV R3, 0x6000 ;  /* 0x0000600000035802 */ /* 0x004fe20000000f00 */
[----:B-12---:R-:W-:Y:S10]  /*1e50*/  @P0 BRA `(.L_x_34) ;  /* 0x00000000000c0947 */ /* 0x006ff40003800000 */
[----:B------:R-:W-:-:S04]  /*1e60*/  SHF.L.U32 R5, R15, 0x1f, RZ ;  /* 0x0000001f0f057819 */ /* 0x000fc800000006ff */
[----:B------:R-:W2:Y:S02]  /*1e70*/  SYNCS.PHASECHK.TRANS64.TRYWAIT P0, [UR17+0x80], R5 ;  /* 0x00008005ff0075a7 */ /* 0x000ea40008001111 */
[----:B--2---:R-:W-:Y:S05]  /*1e80*/  @!P0 BRA `(.L_x_35) ;  /* 0x000000c000648947 */ /* 0x004fea0003800000 */
.L_x_34:
[----:B------:R2:W-:Y:S01]  /*1e90*/  @P5 SYNCS.ARRIVE.TRANS64 RZ, [UR17], R3 ;  /* 0x00000003ffff59a7 */ /* 0x0005e20008000011 */
[----:B------:R-:W-:-:S04]  /*1ea0*/  ULOP3.LUT UR8, UR7, 0x2, URZ, 0xfc, !UPT ;  /* 0x0000000207087892 */ /* 0x000fc8000f8efcff */
[----:B------:R-:W-:-:S09]  /*1eb0*/  UISETP.NE.AND UP0, UPT, UR8, 0x2, UPT ;  /* 0x000000020800788c */ /* 0x000fd2000bf05270 */
[----:B------:R-:W-:Y:S05]  /*1ec0*/  BRA.U UP0, `(.L_x_36) ;  /* 0x0000000100047547 */ /* 0x000fea000b800000 */
[----:B------:R-:W-:Y:S05]  /*1ed0*/  BPT.TRAP 0x1 ;  /* 0x000000040000795c */ /* 0x000fea0000300000 */
.L_x_36:
[----:B------:R-:W-:Y:S04]  /*1ee0*/  BSSY.RECONVERGENT B0, `(.L_x_37) ;  /* 0x0000003000007945 */ /* 0x000fe80003800200 */
[----:B------:R-:W-:Y:S05]  /*1ef0*/  @!P4 BRA `(.L_x_38) ;  /* 0x000000000004c947 */ /* 0x000fea0003800000 */
[----:B------:R-:W-:Y:S05]  /*1f00*/  BPT.TRAP 0x1 ;  /* 0x000000040000795c */ /* 0x000fea0000300000 */
.L_x_38:
[----:B------:R-:W-:Y:S05]  /*1f10*/  BSYNC.RECONVERGENT B0 ;  /* 0x0000000000007941 */ /* 0x000fea0003800200 */
.L_x_37:
        /* <DEDUP_REMOVED lines=9> */
[----:B------:R-:W-:Y:S02]  /*1fb0*/  USHF.L.U32 UR18, UR23, 0x6, URZ ;  /* 0x0000000617127899 */ /* 0x000fe400080006ff */
[----:B------:R-:W-:Y:S01]  /*1fc0*/  ULOP3.LUT UR17, UR17, 0xfefffff8, URZ, 0xc0, !UPT ;  /* 0xfefffff811117892 */ /* 0x000fe2000f8ec0ff */
[----:B-1----:R-:W-:Y:S01]  /*1fd0*/  SHF.L.U32 R2, R15, 0x1f, RZ ;  /* 0x0000001f0f027819 */ /* 0x002fe200000006ff */
[----:B------:R-:W-:Y:S02]  /*1fe0*/  UIADD3 UR16, UPT, UPT, UR16, 0x8400, URZ ;  /* 0x0000840010107890 */ /* 0x000fe4000fffe0ff */
[----:B------:R-:W-:Y:S01]  /*1ff0*/  UIADD3.X UR33, UPT, UPT, URZ, UR25, URZ, UP1, !UPT ;  /* 0x00000019ff217290 */ /* 0x000fe20008ffe4ff */
[----:B------:R4:W1:Y:S01]  /*2000*/  SYNCS.PHASECHK.TRANS64.TRYWAIT P0, [UR8+0x80], R2 ;  /* 0x00008002ff0075a7 */ /* 0x0008620008001108 */
[----:B------:R-:W-:-:S02]  /*2010*/  ULEA UR8, UR27, UR4, 0xc ;  /* 0x000000041b087291 */ /* 0x000fc4000f8e60ff */
[----:B------:R-:W-:Y:S02]  /*2020*/  UIADD3.X UR31, UPT, UPT, URZ, UR25, URZ, UP0, !UPT ;  /* 0x00000019ff1f7290 */ /* 0x000fe400087fe4ff */
[----:B------:R-:W-:Y:S01]  /*2030*/  UIADD3 UR8, UPT, UPT, UR8, 0x28400, URZ ;  /* 0x0002840008087890 */ /* 0x000fe2000fffe0ff */
[----:B------:R-:W-:Y:S01]  /*2040*/  UMOV UR28, 0x0 ;  /* 0x00000000001c7882 */ /* 0x000fe20000000000 */
[----:B------:R-:W-:Y:S01]  /*2050*/  UMOV UR29, 0x10000000 ;  /* 0x10000000001d7882 */ /* 0x000fe20000000000 */
[----:B------:R-:W-:Y:S01]  /*2060*/  UMOV UR19, UR35 ;  /* 0x0000002300137c82 */ /* 0x000fe20008000000 */
[----:B------:R-:W-:Y:S01]  /*2070*/  UMOV UR20, UR36 ;  /* 0x0000002400147c82 */ /* 0x000fe20008000000 */
[----:B------:R-:W-:Y:S01]  /*2080*/  UMOV UR12, UR36 ;  /* 0x00000024000c7c82 */ /* 0x000fe20008000000 */
[----:B------:R-:W-:Y:S01]  /*2090*/  UMOV UR9, UR17 ;  /* 0x0000001100097c82 */ /* 0x000fe20008000000 */
[----:B------:R-:W-:Y:S01]  /*20a0*/  UMOV UR10, UR18 ;  /* 0x00000012000a7c82 */ /* 0x000fe20008000000 */
[----:B------:R4:W-:Y:S01]  /*20b0*/  UTMALDG.3D.2CTA [UR16], [UR32], desc[UR28] ;  /* 0x00001c10200075b4 */ /* 0x0009e20008211000 */
[----:B------:R-:W-:Y:S01]  /*20c0*/  UIADD3 UR23, UPT, UPT, UR23, 0x1, URZ ;  /* 0x0000000117177890 */ /* 0x000fe2000fffe0ff */
[----:B------:R-:W-:-:S03]  /*20d0*/  UMOV UR27, UR13 ;  /* 0x0000000d001b7c82 */ /* 0x000fc60008000000 */
[----:B------:R-:W-:Y:S01]  /*20e0*/  UISETP.NE.AND UP0, UPT, UR23, UR26, UPT ;  /* 0x0000001a1700728c */ /* 0x000fe2000bf05270 */
[----:B------:R4:W-:Y:S08]  /*20f0*/  UTMALDG.3D.2CTA [UR8], [UR30], desc[UR28] ;  /* 0x00001c081e0075b4 */ /* 0x0009f00008211000 */
[----:B----4-:R-:W-:Y:S05]  /*2100*/  BRA.U UP0, `(.L_x_39) ;  /* 0xfffffffd00487547 */ /* 0x010fea000b83ffff */
.L_x_33:
[C---:B-1----:R-:W-:Y:S01]  /*2110*/  LEA R2, R14.reuse, UR4, 0x3 ;  /* 0x000000040e027c11 */ /* 0x042fe2000f8e18ff */
[----:B------:R-:W-:Y:S01]  /*2120*/  NOP ;  /* 0x0000000000007918 */ /* 0x000fe20000000000 */
[----:B--2---:R-:W-:Y:S02]  /*2130*/  SHF.L.U32 R3, R13, 0x1f, RZ ;  /* 0x0000001f0d037819 */ /* 0x004fe400000006ff */
[----:B------:R-:W-:Y:S02]  /*2140*/  LEA R4, R14, UR4, 0x4 ;  /* 0x000000040e047c11 */ /* 0x000fe4000f8e20ff */
[----:B------:R-:W1:Y:S02]  /*2150*/  SYNCS.PHASECHK.TRANS64.TRYWAIT P0, [R2+URZ+0x130], R3 ;  /* 0x00013003020075a7 */ /* 0x000e6400080011ff */
[----:B-1----:R-:W-:Y:S05]  /*2160*/  @!P0 BRA `(.L_x_40) ;  /* 0x000000bc00c48947 */ /* 0x002fea0003800000 */
.L_x_331:
[----:B------:R-:W2:Y:S01]  /*2170*/  LDS.128 R4, [R4+0x1c0] ;  /* 0x0001c00004047984 */ /* 0x000ea20000000c00 */
[----:B------:R-:W-:Y:S01]  /*2180*/  ISETP.GE.AND P0, PT, R68, 0x1, PT ;  /* 0x000000014400780c */ /* 0x000fe20003f06270 */
[----:B-1----:R-:W-:Y:S01]  /*2190*/  VIADD R2, R2, 0x140 ;  /* 0x0000014002027836 */ /* 0x002fe20000000000 */
[----:B------:R-:W-:Y:S01]  /*21a0*/  @!PT LDS RZ, [RZ] ;  /* 0x00000000fffff984 */ /* 0x000fe20000000800 */
[----:B------:R-:W-:Y:S01]  /*21b0*/  @!PT LDS RZ, [RZ] ;  /* 0x00000000fffff984 */ /* 0x000fe20000000800 */
[----:B------:R-:W-:Y:S01]  /*21c0*/  @!PT LDS RZ, [RZ] ;  /* 0x00000000fffff984 */ /* 0x000fe20000000800 */
[----:B------:R-:W-:Y:S01]  /*21d0*/  @!PT LDS RZ, [RZ] ;  /* 0x00000000fffff984 */ /* 0x000fe20000000800 */
[----:B------:R1:W-:Y:S06]  /*21e0*/  MEMBAR.ALL.CTA ;  /* 0x0000000000007992 */ /* 0x0003ec0000008000 */
[----:B-1----:R-:W1:Y:S01]  /*21f0*/  FENCE.VIEW.ASYNC.S ;  /* 0x00000000000073c6 */ /* 0x002e620000000000 */
[----:B------:R-:W-:-:S04]  /*2200*/  PRMT R2, RZ, 0x654, R2 ;  /* 0x00000654ff027816 */ /* 0x000fc80000000002 */
[----:B-1----:R1:W-:Y:S01]  /*2210*/  SYNCS.ARRIVE.TRANS64.RED.A1T0 RZ, [R2+URZ], RZ ;  /* 0x000000ff02ff79a7 */ /* 0x0023e200081004ff */
[----:B--2---:R-:W-:-:S13]  /*2220*/  LOP3.LUT P2, RZ, R6, 0x1, RZ, 0xc0, !PT ;  /* 0x0000000106ff7812 */ /* 0x004fda000784c0ff */
[----:B------:R-:W-:Y:S01]  /*2230*/  @P2 SHF.R.U32.HI R3, RZ, 0x10, R5 ;  /* 0x00000010ff032819 */ /* 0x000fe20000011605 */
[----:B------:R-:W-:Y:S01]  /*2240*/  VOTEU.ANY UP0, P2 ;  /* 0x0000000000ff7886 */ /* 0x000fe20001000100 */
[----:B------:R-:W-:Y:S02]  /*2250*/  @P2 MOV R11, R4 ;  /* 0x00000004000b2202 */ /* 0x000fe40000000f00 */
[----:B------:R-:W-:Y:S02]  /*2260*/  @P2 R2UR.BROADCAST UR8, R3 ;  /* 0x00000000030822ca */ /* 0x000fe400008e0000 */
[----:B------:R-:W-:-:S11]  /*2270*/  @P2 LOP3.LUT R8, R5, 0xffff, RZ, 0xc0, !PT ;  /* 0x0000ffff05082812 */ /* 0x000fd600078ec0ff */
[----:B------:R-:W-:Y:S01]  /*2280*/  @UP0 UMOV UR36, UR8 ;  /* 0x0000000800240c82 */ /* 0x000fe20008000000 */
[----:B-1----:R-:W-:Y:S05]  /*2290*/  @!P0 BRA `(.L_x_41) ;  /* 0x0000000000b88947 */ /* 0x002fea0003800000 */
[----:B------:R-:W3:Y:S01]  /*22a0*/  LDC.64 R4, c[0x0][0xb18] ;  /* 0x0002c600ff047b82 */ /* 0x000ee20000000a00 */
[----:B------:R-:W-:-:S07]  /*22b0*/  ISETP.NE.AND P3, PT, R68, 0x1, PT ;  /* 0x000000014400780c */ /* 0x000fce0003f65270 */
[----:B------:R-:W1:Y:S08]  /*22c0*/  LDC.64 R6, c[0x0][0xb10] ;  /* 0x0002c400ff067b82 */ /* 0x000e700000000a00 */
[----:B------:R-:W2:Y:S08]  /*22d0*/  LDC R18, c[0x0][0xb20] ;  /* 0x0002c800ff127b82 */ /* 0x000eb00000000800 */
[----:B------:R-:W4:Y:S01]  /*22e0*/  LDC R20, c[0x0][0xb0c] ;  /* 0x0002c300ff147b82 */ /* 0x000f220000000800 */
[----:B---3--:R-:W-:Y:S01]  /*22f0*/  IMAD.HI.U32 R19, R0, R5, RZ ;  /* 0x0000000500137227 */ /* 0x008fe200078e00ff */
[----:B------:R-:W-:-:S03]  /*2300*/  ISETP.NE.AND P0, PT, R4, 0x1, PT ;  /* 0x000000010400780c */ /* 0x000fc60003f05270 */
[----:B------:R-:W-:-:S03]  /*2310*/  IMAD.HI.U32 R5, R8, R5, RZ ;  /* 0x0000000508057227 */ /* 0x000fc600078e00ff */
[----:B------:R-:W3:Y:S01]  /*2320*/  LDC.64 R2, c[0x0][0xb28] ;  /* 0x0002ca00ff027b82 */ /* 0x000ee20000000a00 */
[----:B-1----:R-:W-:-:S04]  /*2330*/  IMAD.HI.U32 R22, R9, R6, RZ ;  /* 0x0000000609167227 */ /* 0x002fc800078e00ff */
[----:B------:R-:W-:Y:S01]  /*2340*/  IMAD.HI.U32 R24, R11, R6, RZ ;  /* 0x000000060b187227 */ /* 0x000fe200078e00ff */
[----:B------:R-:W-:Y:S02]  /*2350*/  SHF.R.U32.HI R22, RZ, R7, R22 ;  /* 0x00000007ff167219 */ /* 0x000fe40000011616 */
[-C--:B--2---:R-:W-:Y:S02]  /*2360*/  SHF.R.U32.HI R19, RZ, R18.reuse, R19 ;  /* 0x00000012ff137219 */ /* 0x084fe40000011613 */
[----:B------:R-:W-:Y:S02]  /*2370*/  SHF.R.U32.HI R5, RZ, R18, R5 ;  /* 0x00000012ff057219 */ /* 0x000fe40000011605 */
[----:B------:R-:W-:Y:S02]  /*2380*/  SEL R19, R0, R19, !P0 ;  /* 0x0000001300137207 */ /* 0x000fe40004000000 */
[----:B------:R-:W-:Y:S02]  /*2390*/  SHF.R.U32.HI R24, RZ, R7, R24 ;  /* 0x00000007ff187219 */ /* 0x000fe40000011618 */
[----:B----4-:R-:W-:-:S02]  /*23a0*/  ISETP.NE.AND P1, PT, R20, 0x1, PT ;  /* 0x000000011400780c */ /* 0x010fc40003f25270 */
[----:B------:R-:W-:Y:S02]  /*23b0*/  SEL R5, R8, R5, !P0 ;  /* 0x0000000508057207 */ /* 0x000fe40004000000 */
[----:B------:R-:W-:Y:S02]  /*23c0*/  SEL R21, R9, R22, !P1 ;  /* 0x0000001609157207 */ /* 0x000fe40004800000 */
[----:B------:R-:W-:Y:S01]  /*23d0*/  SEL R7, R11, R24, !P1 ;  /* 0x000000180b077207 */ /* 0x000fe20004800000 */
[----:B---3--:R-:W-:-:S04]  /*23e0*/  IMAD.HI.U32 R22, R19, R2, RZ ;  /* 0x0000000213167227 */ /* 0x008fc800078e00ff */
[----:B------:R-:W-:Y:S01]  /*23f0*/  IMAD.HI.U32 R6, R21, R2, RZ ;  /* 0x0000000215067227 */ /* 0x000fe200078e00ff */
[----:B------:R-:W-:-:S04]  /*2400*/  @P3 SHF.R.U32.HI R19, RZ, R3, R22 ;  /* 0x00000003ff133219 */ /* 0x000fc80000011616 */
[----:B------:R-:W-:Y:S01]  /*2410*/  @P3 SHF.R.U32.HI R21, RZ, R3, R6 ;  /* 0x00000003ff153219 */ /* 0x000fe20000011606 */
[----:B------:R-:W-:-:S04]  /*2420*/  IMAD R19, R68, R19, RZ ;  /* 0x0000001344137224 */ /* 0x000fc800078e02ff */
[----:B------:R-:W-:Y:S01]  /*2430*/  IMAD R6, R68, R21, RZ ;  /* 0x0000001544067224 */ /* 0x000fe200078e02ff */
[C---:B------:R-:W-:Y:S02]  /*2440*/  ISETP.GE.AND P0, PT, R5.reuse, R19, PT ;  /* 0x000000130500720c */ /* 0x040fe40003f06270 */
[----:B------:R-:W-:Y:S02]  /*2450*/  IADD3 R19, PT, PT, -R5, RZ, RZ ;  /* 0x000000ff05137210 */ /* 0x000fe40007ffe1ff */
[----:B------:R-:W-:Y:S01]  /*2460*/  ISETP.GE.OR P0, PT, R7, R6, P0 ;  /* 0x000000060700720c */ /* 0x000fe20000706670 */
[----:B------:R-:W-:-:S04]  /*2470*/  IMAD.HI.U32 R6, R5, R2, RZ ;  /* 0x0000000205067227 */ /* 0x000fc800078e00ff */
[----:B------:R-:W-:Y:S01]  /*2480*/  IMAD R8, R4, R19, R8 ;  /* 0x0000001304087224 */ /* 0x000fe200078e0208 */
[----:B------:R-:W-:-:S04]  /*2490*/  SHF.R.U32.HI R6, RZ, R3, R6 ;  /* 0x00000003ff067219 */ /* 0x000fc80000011606 */
[----:B------:R-:W-:-:S03]  /*24a0*/  SEL R6, R5, R6, !P3 ;  /* 0x0000000605067207 */ /* 0x000fc60005800000 */
[----:B------:R-:W-:-:S04]  /*24b0*/  @!P0 IMAD.HI.U32 R18, R7, R2, RZ ;  /* 0x0000000207128227 */ /* 0x000fc800078e00ff */
[----:B------:R-:W-:Y:S01]  /*24c0*/  IMAD.MOV R2, RZ, RZ, -R6 ;  /* 0x000000ffff027224 */ /* 0x000fe200078e0a06 */
[----:B------:R-:W-:-:S03]  /*24d0*/  @!P0 SHF.R.U32.HI R18, RZ, R3, R18 ;  /* 0x00000003ff128219 */ /* 0x000fc60000011612 */
[----:B------:R-:W-:Y:S01]  /*24e0*/  IMAD R2, R68, R2, R5 ;  /* 0x0000000244027224 */ /* 0x000fe200078e0205 */
        /* <DEDUP_REMOVED lines=9> */
.L_x_41:
[----:B------:R-:W1:Y:S02]  /*2580*/  LDCU UR8, c[0x0][0xb30] ;  /* 0x00016600ff0877ac */ /* 0x000e640008000800 */
[----:B-1----:R-:W-:-:S09]  /*2590*/  UISETP.NE.AND UP0, UPT, UR8, 0x1, UPT ;  /* 0x000000010800788c */ /* 0x002fd2000bf05270 */
[----:B------:R-:W-:Y:S05]  /*25a0*/  BRA.U UP0, `(.L_x_42) ;  /* 0x0000000100407547 */ /* 0x000fea000b800000 */
[----:B------:R-:W1:Y:S08]  /*25b0*/  LDC.64 R4, c[0x0][0xb10] ;  /* 0x0002c400ff047b82 */ /* 0x000e700000000a00 */
[----:B------:R-:W2:Y:S08]  /*25c0*/  LDC.64 R2, c[0x0][0xb18] ;  /* 0x0002c600ff027b82 */ /* 0x000eb00000000a00 */
[----:B------:R-:W4:Y:S08]  /*25d0*/  LDC R6, c[0x0][0xb20] ;  /* 0x0002c800ff067b82 */ /* 0x000f300000000800 */
[----:B------:R-:W3:Y:S01]  /*25e0*/  LDC R18, c[0x0][0xb0c] ;  /* 0x0002c300ff127b82 */ /* 0x000ee20000000800 */
[----:B-1----:R-:W-:-:S05]  /*25f0*/  IMAD.HI.U32 R4, R11, R4, RZ ;  /* 0x000000040b047227 */ /* 0x002fca00078e00ff */
[----:B------:R-:W-:Y:S01]  /*2600*/  SHF.R.U32.HI R4, RZ, R5, R4 ;  /* 0x00000005ff047219 */ /* 0x000fe20000011604 */
[----:B--2---:R-:W-:Y:S01]  /*2610*/  IMAD.HI.U32 R3, R8, R3, RZ ;  /* 0x0000000308037227 */ /* 0x004fe200078e00ff */
[----:B------:R-:W-:-:S04]  /*2620*/  ISETP.NE.AND P0, PT, R2, 0x1, PT ;  /* 0x000000010200780c */ /* 0x000fc80003f05270 */
[----:B----4-:R-:W-:-:S04]  /*2630*/  SHF.R.U32.HI R3, RZ, R6, R3 ;  /* 0x00000006ff037219 */ /* 0x010fc80000011603 */
[----:B------:R-:W-:Y:S02]  /*2640*/  SEL R3, R8, R3, !P0 ;  /* 0x0000000308037207 */ /* 0x000fe40004000000 */
[----:B---3--:R-:W-:-:S04]  /*2650*/  ISETP.NE.AND P1, PT, R18, 0x1, PT ;  /* 0x000000011200780c */ /* 0x008fc80003f25270 */
[----:B------:R-:W-:-:S05]  /*2660*/  SEL R4, R11, R4, !P1 ;  /* 0x000000040b047207 */ /* 0x000fca0004800000 */
[----:B------:R-:W-:Y:S02]  /*2670*/  IMAD.IADD R5, R3, 0x1, -R4 ;  /* 0x0000000103057824 */ /* 0x000fe400078e0a04 */
[----:B------:R-:W-:Y:S02]  /*2680*/  IMAD.IADD R3, R4, 0x1, -R3 ;  /* 0x0000000104037824 */ /* 0x000fe400078e0a03 */
[----:B------:R-:W-:Y:S02]  /*2690*/  IMAD R11, R5, R18, R11 ;  /* 0x00000012050b7224 */ /* 0x000fe400078e020b */
[----:B------:R-:W-:-:S07]  /*26a0*/  IMAD R8, R3, R2, R8 ;  /* 0x0000000203087224 */ /* 0x000fce00078e0208 */
.L_x_42:
[----:B------:R-:W-:Y:S01]  /*26b0*/  VIADD R14, R14, 0x1 ;  /* 0x000000010e0e7836 */ /* 0x000fe20000000000 */
[----:B------:R-:W-:Y:S01]  /*26c0*/  UPLOP3.LUT UP5, UPT, UPT, UPT, UPT, 0x80, 0x8 ;  /* 0x000000000008789c */ /* 0x000fe20003faf070 */
[----:B------:R-:W-:Y:S02]  /*26d0*/  IMAD.IADD R19, R11, 0x1, R178 ;  /* 0x000000010b137824 */ /* 0x000fe400078e02b2 */
[----:B------:R-:W-:Y:S01]  /*26e0*/  IMAD.IADD R18, R8, 0x1, R179 ;  /* 0x0000000108127824 */ /* 0x000fe200078e02b3 */
[----:B------:R-:W-:-:S04]  /*26f0*/  ISETP.NE.AND P0, PT, R14, 0x2, PT ;  /* 0x000000020e00780c */ /* 0x000fc80003f05270 */
[----:B------:R-:W-:Y:S02]  /*2700*/  SEL R2, RZ, 0x1, P0 ;  /* 0x00000001ff027807 */ /* 0x000fe40000000000 */
[----:B------:R-:W-:Y:S02]  /*2710*/  SEL R14, R14, RZ, P0 ;  /* 0x000000ff0e0e7207 */ /* 0x000fe40000000000 */
[----:B------:R-:W-:Y:S01]  /*2720*/  LOP3.LUT R13, R13, R2, RZ, 0x3c, !PT ;  /* 0x000000020d0d7212 */ /* 0x000fe200078e3cff */
[----:B------:R-:W-:Y:S06]  /*2730*/  @P2 BRA `(.L_x_43) ;  /* 0xfffffff000542947 */ /* 0x000fec000383ffff */
[----:B------:R-:W-:Y:S01]  /*2740*/  UIADD3 UR4, UPT, UPT, UR4, 0x80, URZ ;  /* 0x0000008004047890 */ /* 0x000fe2000fffe0ff */
[----:B------:R-:W-:-:S03]  /*2750*/  SHF.L.U32 R3, R15, 0x1f, RZ ;  /* 0x0000001f0f037819 */ /* 0x000fc600000006ff */
[----:B------:R-:W-:-:S09]  /*2760*/  ULEA UR5, UR13, UR4, 0x3 ;  /* 0x000000040d057291 */ /* 0x000fd2000f8e18ff */
[----:B------:R-:W1:Y:S02]  /*2770*/  SYNCS.PHASECHK.TRANS64.TRYWAIT P0, [UR5], R3 ;  /* 0x00000003ff0075a7 */ /* 0x000e640008001105 */
[----:B-1----:R-:W-:Y:S05]  /*2780*/  @!P0 BRA `(.L_x_44) ;  /* 0x000000b800508947 */ /* 0x002fea0003800000 */
.L_x_333:
[----:B------:R-:W-:-:S04]  /*2790*/  UIADD3 UR6, UPT, UPT, UR13, 0x1, URZ ;  /* 0x000000010d067890 */ /* 0x000fc8000fffe0ff */
[----:B------:R-:W-:-:S04]  /*27a0*/  UISETP.NE.AND UP0, UPT, UR6, 0x10, UPT ;  /* 0x000000100600788c */ /* 0x000fc8000bf05270 */
[----:B------:R-:W-:Y:S02]  /*27b0*/  USEL UR7, URZ, 0x1, UP0 ;  /* 0x00000001ff077887 */ /* 0x000fe40008000000 */
[----:B------:R-:W-:-:S04]  /*27c0*/  USEL UR6, UR6, URZ, UP0 ;  /* 0x000000ff06067287 */ /* 0x000fc80008000000 */
[----:B------:R-:W-:Y:S01]  /*27d0*/  ULEA UR5, UR6, UR4, 0x3 ;  /* 0x0000000406057291 */ /* 0x000fe2000f8e18ff */
[----:B------:R-:W-:-:S04]  /*27e0*/  LOP3.LUT R2, R15, UR7, RZ, 0x3c, !PT ;  /* 0x000000070f027c12 */ /* 0x000fc8000f8e3cff */
[----:B-1----:R-:W-:-:S04]  /*27f0*/  SHF.L.U32 R3, R2, 0x1f, RZ ;  /* 0x0000001f02037819 */ /* 0x002fc800000006ff */
[----:B------:R-:W1:Y:S02]  /*2800*/  SYNCS.PHASECHK.TRANS64.TRYWAIT P0, [UR5], R3 ;  /* 0x00000003ff0075a7 */ /* 0x000e640008001105 */
[----:B-1----:R-:W-:Y:S05]  /*2810*/  @!P0 BRA `(.L_x_45) ;  /* 0x000000b800448947 */ /* 0x002fea0003800000 */
.L_x_335:
        /* <DEDUP_REMOVED lines=9> */
.L_x_337:
        /* <DEDUP_REMOVED lines=9> */
.L_x_339:
        /* <DEDUP_REMOVED lines=9> */
.L_x_341:
        /* <DEDUP_REMOVED lines=9> */
.L_x_343:
        /* <DEDUP_REMOVED lines=9> */
.L_x_345:
        /* <DEDUP_REMOVED lines=9> */
.L_x_347:
        /* <DEDUP_REMOVED lines=9> */
.L_x_349:
        /* <DEDUP_REMOVED lines=9> */
.L_x_351:
        /* <DEDUP_REMOVED lines=9> */
.L_x_353:
        /* <DEDUP_REMOVED lines=9> */
.L_x_355:
        /* <DEDUP_REMOVED lines=9> */
.L_x_357:
        /* <DEDUP_REMOVED lines=9> */
.L_x_359:
        /* <DEDUP_REMOVED lines=9> */
.L_x_361:
[----:B------:R-:W-:-:S04]  /*2f70*/  UIADD3 UR6, UPT, UPT, UR6, 0x1, URZ ;  /* 0x0000000106067890 */ /* 0x000fc8000fffe0ff */
[----:B------:R-:W-:-:S04]  /*2f80*/  UISETP.NE.AND UP0, UPT, UR6, 0x10, UPT ;  /* 0x000000100600788c */ /* 0x000fc8000bf05270 */
[----:B------:R-:W-:Y:S02]  /*2f90*/  USEL UR5, URZ, 0x1, UP0 ;  /* 0x00000001ff057887 */ /* 0x000fe40008000000 */
[----:B------:R-:W-:-:S04]  /*2fa0*/  USEL UR6, UR6, URZ, UP0 ;  /* 0x000000ff06067287 */ /* 0x000fc80008000000 */
[----:B------:R-:W-:Y:S01]  /*2fb0*/  ULEA UR6, UR6, UR4, 0x3 ;  /* 0x0000000406067291 */ /* 0x000fe2000f8e18ff */
[----:B-1----:R-:W-:-:S04]  /*2fc0*/  LOP3.LUT R3, R2, UR5, RZ, 0x3c, !PT ;  /* 0x0000000502037c12 */ /* 0x002fc8000f8e3cff */
[----:B------:R-:W-:Y:S01]  /*2fd0*/  SHF.L.U32 R3, R3, 0x1f, RZ ;  /* 0x0000001f03037819 */ /* 0x000fe200000006ff */
[----:B---3--:R-:W-:-:S07]  /*2fe0*/  IMAD.U32 R0, RZ, RZ, UR6 ;  /* 0x00000006ff007e24 */ /* 0x008fce000f8e00ff */
.L_x_59:
[----:B-1----:R1:W2:Y:S02]  /*2ff0*/  SYNCS.PHASECHK.TRANS64.TRYWAIT P0, [R0+URZ], R3 ;  /* 0x00000003000075a7 */ /* 0x0022a400080011ff */
[----:B--2---:R-:W-:Y:S05]  /*3000*/  @!P0 NANOSLEEP.SYNCS 0x989680 ;  /* 0x009896800000895d */ /* 0x004fea0003900000 */
[----:B------:R-:W2:Y:S02]  /*3010*/  @!P0 SYNCS.PHASECHK.TRANS64 P0, [R0+URZ], R3 ;  /* 0x00000003000085a7 */ /* 0x000ea400080010ff */
[----:B--2---:R-:W-:Y:S05]  /*3020*/  @P0 EXIT ;  /* 0x000000000000094d */ /* 0x004fea0003800000 */
[----:B------:R-:W-:Y:S05]  /*3030*/  BRA `(.L_x_59) ;  /* 0xfffffffc00ec7947 */ /* 0x000fea000383ffff */
.L_x_23:
[----:B------:R-:W-:-:S04]  /*3040*/  UISETP.NE.AND UP1, UPT, UR37, URZ, UPT ;  /* 0x000000ff2500728c */ /* 0x000fc8000bf25270 */
[----:B------:R-:W-:-:S09]  /*3050*/  UISETP.NE.OR UP1, UPT, UR10, 0x1, UP1 ;  /* 0x000000010a00788c */ /* 0x000fd20008f25670 */
[----:B------:R-:W-:Y:S05]  /*3060*/  BRA.U UP1, `(.L_x_60) ;  /* 0x00000005014c7547 */ /* 0x000fea000b800000 */
[----:B------:R-:W-:Y:S01]  /*3070*/  HFMA2 R11, -RZ, RZ, 0, 0 ;  /* 0x00000000ff0b7431 */ /* 0x000fe200000001ff */
[----:B------:R-:W-:Y:S01]  /*3080*/  ISETP.GE.U32.AND P2, PT, R10, 0x2, PT ;  /* 0x000000020a00780c */ /* 0x000fe20003f46070 */
[----:B------:R-:W-:Y:S01]  /*3090*/  IMAD.MOV.U32 R12, RZ, RZ, 0x1 ;  /* 0x00000001ff0c7424 */ /* 0x000fe200078e00ff */
[----:B------:R-:W-:Y:S01]  /*30a0*/  CS2R R8, SRZ ;  /* 0x0000000000087805 */ /* 0x000fe2000001ff00 */
[----:B------:R-:W-:Y:S01]  /*30b0*/  IMAD.MOV.U32 R3, RZ, RZ, RZ ;  /* 0x000000ffff037224 */ /* 0x000fe200078e00ff */
[----:B------:R-:W-:Y:S01]  /*30c0*/  UMOV UR4, 0x400 ;  /* 0x0000040000047882 */ /* 0x000fe20000000000 */
[----:B------:R-:W-:Y:S01]  /*30d0*/  UMOV UR6, URZ ;  /* 0x000000ff00067c82 */ /* 0x000fe20008000000 */
[----:B------:R-:W-:-:S12]  /*30e0*/  ULEA UR37, UR37, UR4, 0x18 ;  /* 0x0000000425257291 */ /* 0x000fd8000f8ec0ff */
.L_x_64:
[----:B------:R-:W-:Y:S02]  /*30f0*/  LEA R0, R3, UR37, 0x3 ;  /* 0x0000002503007c11 */ /* 0x000fe4000f8e18ff */
[----:B------:R-:W-:-:S03]  /*3100*/  SHF.L.U32 R5, R8, 0x1f, RZ ;  /* 0x0000001f08057819 */ /* 0x000fc600000006ff */
[----:B------:R-:W-:Y:S01]  /*3110*/  VIADD R4, R0, 0x1a0 ;  /* 0x000001a000047836 */ /* 0x000fe20000000000 */
[----:B------:R-:W1:Y:S02]  /*3120*/  SYNCS.PHASECHK.TRANS64.TRYWAIT P0, [R0+URZ+0x190], R5 ;  /* 0x00019005000075a7 */ /* 0x000e6400080011ff */
[----:B-1----:R-:W-:Y:S05]  /*3130*/  @!P0 BRA `(.L_x_61) ;  /* 0x000000b4004c8947 */ /* 0x002fea0003800000 */
.L_x_362:
[----:B------:R-:W-:Y:S01]  /*3140*/  ULEA UR5, UR6, UR37, 0x3 ;  /* 0x0000002506057291 */ /* 0x000fe2000f8e18ff */
[----:B------:R-:W-:Y:S01]  /*3150*/  PRMT R4, RZ, 0x654, R4 ;  /* 0x00000654ff047816 */ /* 0x000fe20000000004 */
[----:B-1----:R-:W-:Y:S01]  /*3160*/  @!P2 IMAD.MOV.U32 R5, RZ, RZ, 0x10 ;  /* 0x00000010ff05a424 */ /* 0x002fe200078e00ff */
[----:B------:R-:W-:Y:S01]  /*3170*/  SHF.L.U32 R7, R12, 0x1f, RZ ;  /* 0x0000001f0c077819 */ /* 0x000fe200000006ff */
[----:B------:R-:W-:Y:S01]  /*3180*/  UIADD3 UR4, UPT, UPT, UR5, 0x130, URZ ;  /* 0x0000013005047890 */ /* 0x000fe2000fffe0ff */
[----:B------:R1:W-:Y:S05]  /*3190*/  SYNCS.ARRIVE.TRANS64.RED.A1T0 RZ, [R4+URZ], RZ ;  /* 0x000000ff04ff79a7 */ /* 0x0003ea00081004ff */
[----:B------:R-:W-:Y:S01]  /*31a0*/  IMAD.U32 R13, RZ, RZ, UR4 ;  /* 0x00000004ff0d7e24 */ /* 0x000fe2000f8e00ff */
[----:B------:R-:W2:Y:S04]  /*31b0*/  SYNCS.PHASECHK.TRANS64.TRYWAIT P0, [UR5+0x140], R7 ;  /* 0x00014007ff0075a7 */ /* 0x000ea80008001105 */
[----:B------:R-:W-:Y:S01]  /*31c0*/  PRMT R13, R10, 0x654, R13 ;  /* 0x000006540a0d7816 */ /* 0x000fe2000000000d */
[----:B-12---:R-:W-:Y:S06]  /*31d0*/  @!P0 BRA `(.L_x_62) ;  /* 0x000000b400388947 */ /* 0x006fec0003800000 */
.L_x_364:
[----:B------:R-:W-:Y:S01]  /*31e0*/  ULEA UR4, UR6, UR37, 0x4 ;  /* 0x0000002506047291 */ /* 0x000fe2000f8e20ff */
[----:B------:R-:W-:Y:S01]  /*31f0*/  SEL R2, R13, R2, !P2 ;  /* 0x000000020d027207 */ /* 0x000fe20005000000 */
[----:B------:R-:W-:Y:S01]  /*3200*/  UIADD3 UR5, UPT, UPT, UR5, 0x130, URZ ;  /* 0x0000013005057890 */ /* 0x000fe2000fffe0ff */
[----:B-1----:R-:W-:Y:S01]  /*3210*/  LEA R0, R11, UR37, 0x3 ;  /* 0x000000250b007c11 */ /* 0x002fe2000f8e18ff */
[----:B------:R-:W-:Y:S01]  /*3220*/  UIADD3 UR4, UPT, UPT, UR4, 0x1c0, URZ ;  /* 0x000001c004047890 */ /* 0x000fe2000fffe0ff */
[----:B------:R1:W-:Y:S01]  /*3230*/  @!P2 SYNCS.ARRIVE.TRANS64.RED RZ, [R2+URZ], R5 ;  /* 0x0000000502ffa9a7 */ /* 0x0003e200080004ff */
[----:B------:R-:W-:Y:S01]  /*3240*/  UIADD3 UR6, UPT, UPT, UR6, 0x1, URZ ;  /* 0x0000000106067890 */ /* 0x000fe2000fffe0ff */
[----:B------:R-:W-:-:S03]  /*3250*/  VIADD R3, R3, 0x1 ;  /* 0x0000000103037836 */ /* 0x000fc60000000000 */
[----:B------:R-:W-:Y:S02]  /*3260*/  UISETP.NE.AND UP0, UPT, UR6, 0x2, UPT ;  /* 0x000000020600788c */ /* 0x000fe4000bf05270 */
[----:B------:R-:W-:Y:S01]  /*3270*/  ISETP.NE.AND P0, PT, R3, 0x2, PT ;  /* 0x000000020300780c */ /* 0x000fe20003f05270 */
[----:B------:R-:W-:Y:S06]  /*3280*/  UGETNEXTWORKID.BROADCAST [UR4], [UR5] ;  /* 0x00000000040073ca */ /* 0x000fec0008000100 */
[----:B------:R-:W-:Y:S02]  /*3290*/  USEL UR4, URZ, 0x1, UP0 ;  /* 0x00000001ff047887 */ /* 0x000fe40008000000 */
[----:B------:R-:W-:-:S04]  /*32a0*/  USEL UR6, UR6, URZ, UP0 ;  /* 0x000000ff06067287 */ /* 0x000fc80008000000 */
[----:B------:R-:W-:Y:S02]  /*32b0*/  LOP3.LUT R12, R12, UR4, RZ, 0x3c, !PT ;  /* 0x000000040c0c7c12 */ /* 0x000fe4000f8e3cff */
[----:B-1----:R-:W-:-:S04]  /*32c0*/  SHF.L.U32 R5, R9, 0x1f, RZ ;  /* 0x0000001f09057819 */ /* 0x002fc800000006ff */
[----:B------:R-:W1:Y:S02]  /*32d0*/  SYNCS.PHASECHK.TRANS64.TRYWAIT P1, [R0+URZ+0x130], R5 ;  /* 0x00013005000075a7 */ /* 0x000e6400080211ff */
[----:B-1----:R-:W-:Y:S05]  /*32e0*/  @!P1 BRA `(.L_x_63) ;  /* 0x000000b4000c9947 */ /* 0x002fea0003800000 */
.L_x_365:
[----:B------:R-:W-:Y:S01]  /*32f0*/  LEA R4, R11, UR37, 0x4 ;  /* 0x000000250b047c11 */ /* 0x000fe2000f8e20ff */
[----:B-1----:R-:W-:Y:S01]  /*3300*/  VIADD R0, R0, 0x140 ;  /* 0x0000014000007836 */ /* 0x002fe20000000000 */
[----:B------:R-:W-:Y:S01]  /*3310*/  SEL R3, R3, RZ, P0 ;  /* 0x000000ff03037207 */ /* 0x000fe20000000000 */
[----:B------:R-:W-:-:S03]  /*3320*/  VIADD R11, R11, 0x1 ;  /* 0x000000010b0b7836 */ /* 0x000fc60000000000 */
[----:B------:R-:W1:Y:S01]  /*3330*/  LDS.128 R4, [R4+0x1c0] ;  /* 0x0001c00004047984 */ /* 0x000e620000000c00 */
[----:B------:R-:W-:Y:S02]  /*3340*/  PRMT R0, RZ, 0x654, R0 ;  /* 0x00000654ff007816 */ /* 0x000fe40000000000 */
[C---:B------:R-:W-:Y:S01]  /*3350*/  ISETP.NE.AND P1, PT, R11.reuse, 0x2, PT ;  /* 0x000000020b00780c */ /* 0x040fe20003f25270 */
[----:B------:R-:W-:Y:S01]  /*3360*/  @!PT LDS RZ, [RZ] ;  /* 0x00000000fffff984 */ /* 0x000fe20000000800 */
[----:B------:R-:W-:Y:S01]  /*3370*/  @!PT LDS RZ, [RZ] ;  /* 0x00000000fffff984 */ /* 0x000fe20000000800 */
[----:B------:R-:W-:Y:S01]  /*3380*/  @!PT LDS RZ, [RZ] ;  /* 0x00000000fffff984 */ /* 0x000fe20000000800 */
[----:B------:R-:W-:Y:S01]  /*3390*/  @!PT LDS RZ, [RZ] ;  /* 0x00000000fffff984 */ /* 0x000fe20000000800 */
[----:B------:R2:W-:Y:S06]  /*33a0*/  MEMBAR.ALL.CTA ;  /* 0x0000000000007992 */ /* 0x0005ec0000008000 */
[----:B--2---:R-:W2:Y:S01]  /*33b0*/  FENCE.VIEW.ASYNC.S ;  /* 0x00000000000073c6 */ /* 0x004ea20000000000 */
[----:B------:R-:W-:Y:S01]  /*33c0*/  SEL R11, R11, RZ, P1 ;  /* 0x000000ff0b0b7207 */ /* 0x000fe20000800000 */
[----:B--2---:R2:W-:Y:S01]  /*33d0*/  SYNCS.ARRIVE.TRANS64.RED.A1T0 RZ, [R0+URZ], RZ ;  /* 0x000000ff00ff79a7 */ /* 0x0045e200081004ff */
[----:B-1----:R-:W-:-:S02]  /*33e0*/  LOP3.LUT P3, RZ, R6, 0x1, RZ, 0xc0, !PT ;  /* 0x0000000106ff7812 */ /* 0x002fc4000786c0ff */
[----:B------:R-:W-:-:S04]  /*33f0*/  SEL R5, RZ, 0x1, P0 ;  /* 0x00000001ff057807 */ /* 0x000fc80000000000 */
[----:B------:R-:W-:Y:S02]  /*3400*/  LOP3.LUT R8, R8, R5, RZ, 0x3c, !PT ;  /* 0x0000000508087212 */ /* 0x000fe400078e3cff */
[----:B--2---:R-:W-:-:S04]  /*3410*/  SEL R0, RZ, 0x1, P1 ;  /* 0x00000001ff007807 */ /* 0x004fc80000800000 */
[----:B------:R-:W-:Y:S01]  /*3420*/  LOP3.LUT R9, R9, R0, RZ, 0x3c, !PT ;  /* 0x0000000009097212 */ /* 0x000fe200078e3cff */
[----:B------:R-:W-:Y:S06]  /*3430*/  @P3 BRA `(.L_x_64) ;  /* 0xfffffffc002c3947 */ /* 0x000fec000383ffff */
[----:B------:R-:W-:Y:S01]  /*3440*/  ULEA UR5, UR6, UR37, 0x3 ;  /* 0x0000002506057291 */ /* 0x000fe2000f8e18ff */
[----:B------:R-:W-:-:S08]  /*3450*/  SHF.L.U32 R3, R12, 0x1f, RZ ;  /* 0x0000001f0c037819 */ /* 0x000fd000000006ff */
[----:B------:R-:W1:Y:S02]  /*3460*/  SYNCS.PHASECHK.TRANS64 P0, [UR5+0x140], R3 ;  /* 0x00014003ff0075a7 */ /* 0x000e640008001005 */
[----:B-1----:R-:W-:Y:S05]  /*3470*/  @P0 BRA `(.L_x_65) ;  /* 0x0000000000080947 */ /* 0x002fea0003800000 */
[----:B------:R-:W1:Y:S02]  /*3480*/  SYNCS.PHASECHK.TRANS64.TRYWAIT P0, [UR5+0x140], R3 ;  /* 0x00014003ff0075a7 */ /* 0x000e640008001105 */
[----:B-1----:R-:W-:Y:S05]  /*3490*/  @!P0 BRA `(.L_x_66) ;  /* 0x000000b000b48947 */ /* 0x002fea0003800000 */
.L_x_65:
[----:B------:R-:W-:-:S04]  /*34a0*/  UIADD3 UR4, UPT, UPT, UR6, 0x1, URZ ;  /* 0x0000000106047890 */ /* 0x000fc8000fffe0ff */
[----:B------:R-:W-:-:S04]  /*34b0*/  UISETP.NE.AND UP0, UPT, UR4, 0x2, UPT ;  /* 0x000000020400788c */ /* 0x000fc8000bf05270 */
[----:B------:R-:W-:Y:S02]  /*34c0*/  USEL UR7, URZ, 0x1, UP0 ;  /* 0x00000001ff077887 */ /* 0x000fe40008000000 */
[----:B------:R-:W-:-:S04]  /*34d0*/  USEL UR4, UR4, URZ, UP0 ;  /* 0x000000ff04047287 */ /* 0x000fc80008000000 */
[----:B------:R-:W-:Y:S01]  /*34e0*/  ULEA UR4, UR4, UR37, 0x3 ;  /* 0x0000002504047291 */ /* 0x000fe2000f8e18ff */
[----:B-1----:R-:W-:-:S04]  /*34f0*/  LOP3.LUT R3, R12, UR7, RZ, 0x3c, !PT ;  /* 0x000000070c037c12 */ /* 0x002fc8000f8e3cff */
[----:B------:R-:W-:-:S04]  /*3500*/  SHF.L.U32 R0, R3, 0x1f, RZ ;  /* 0x0000001f03007819 */ /* 0x000fc800000006ff */
[----:B------:R-:W1:Y:S02]  /*3510*/  SYNCS.PHASECHK.TRANS64 P0, [UR4+0x140], R0 ;  /* 0x00014000ff0075a7 */ /* 0x000e640008001004 */
[----:B-1----:R-:W-:Y:S05]  /*3520*/  @P0 EXIT ;  /* 0x000000000000094d */ /* 0x002fea0003800000 */
[----:B------:R-:W-:Y:S02]  /*3530*/  SHF.L.U32 R3, R3, 0x1f, RZ ;  /* 0x0000001f03037819 */ /* 0x000fe400000006ff */
[----:B------:R-:W-:-:S07]  /*3540*/  MOV R0, UR4 ;  /* 0x0000000400007c02 */ /* 0x000fce0008000f00 */
.L_x_67:
[----:B-1----:R1:W2:Y:S02]  /*3550*/  SYNCS.PHASECHK.TRANS64.TRYWAIT P0, [R0+URZ+0x140], R3 ;  /* 0x00014003000075a7 */ /* 0x0022a400080011ff */
[----:B--2---:R-:W-:Y:S05]  /*3560*/  @!P0 NANOSLEEP.SYNCS 0x989680 ;  /* 0x009896800000895d */ /* 0x004fea0003900000 */
[----:B------:R-:W2:Y:S02]  /*3570*/  @!P0 SYNCS.PHASECHK.TRANS64 P0, [R0+URZ+0x140], R3 ;  /* 0x00014003000085a7 */ /* 0x000ea400080010ff */
[----:B--2---:R-:W-:Y:S05]  /*3580*/  @P0 EXIT ;  /* 0x000000000000094d */ /* 0x004fea0003800000 */
[----:B------:R-:W-:Y:S05]  /*3590*/  BRA `(.L_x_67) ;  /* 0xfffffffc00ec7947 */ /* 0x000fea000383ffff */
.L_x_60:
[----:B------:R-:W-:Y:S05]  /*35a0*/  BRA.U UP4, `(.L_x_68) ;  /* 0x0000001104a07547 */ /* 0x000fea000b800000 */
[----:B------:R-:W-:Y:S01]  /*35b0*/  UMOV UR6, 0x40 ;  /* 0x0000004000067882 */ /* 0x000fe20000000000 */
[----:B------:R-:W-:Y:S01]  /*35c0*/  NOP ;  /* 0x0000000000007918 */ /* 0x000fe20000000000 */
[----:B------:R-:W-:Y:S01]  /*35d0*/  ULEA UR6, UR37, UR6, 0x18 ;  /* 0x0000000625067291 */ /* 0x000fe2000f8ec0ff */
[----:B------:R-:W-:Y:S02]  /*35e0*/  UMOV UR7, 0x400 ;  /* 0x0000040000077882 */ /* 0x000fe40000000000 */
[----:B------:R-:W-:-:S06]  /*35f0*/  ULEA UR37, UR37, UR7, 0x18 ;  /* 0x0000000725257291 */ /* 0x000fcc000f8ec0ff */
[----:B------:R-:W1:Y:S02]  /*3600*/  LDS.U8 R2, [UR6+0x1c] ;  /* 0x00001c06ff027984 */ /* 0x000e640008000000 */
[----:B-1----:R-:W-:-:S13]  /*3610*/  ISETP.NE.AND P0, PT, R2, RZ, PT ;  /* 0x000000ff0200720c */ /* 0x002fda0003f05270 */
[----:B------:R-:W-:Y:S05]  /*3620*/  @P0 BRA `(.L_x_69) ;  /* 0x0000000400080947 */ /* 0x000fea0003800000 */
[----:B------:R-:W-:Y:S02]  /*3630*/  UISETP.NE.U32.AND UP0, UPT, UR5, 0x1, UPT ;  /* 0x000000010500788c */ /* 0x000fe4000bf05070 */
[----:B------:R-:W-:-:S07]  /*3640*/  UIADD3 UR8, UPT, UPT, UR6, 0x8, URZ ;  /* 0x0000000806087890 */ /* 0x000fce000fffe0ff */
[----:B------:R-:W-:Y:S05]  /*3650*/  BRA.U !UP0, `(.L_x_70) ;  /* 0x00000001089c7547 */ /* 0x000fea000b800000 */
[----:B------:R-:W-:Y:S01]  /*3660*/  ELECT P0, URZ, PT ;  /* 0x0000000000ff782f */ /* 0x000fe20003800000 */
[----:B------:R-:W-:-:S12]  /*3670*/  BSSY B0, `(.L_x_70) ;  /* 0x0000025000007945 */ /* 0x000fd80003800000 */
[----:B------:R-:W-:Y:S05]  /*3680*/  @!P0 BRA `(.L_x_71) ;  /* 0x00000000008c8947 */ /* 0x000fea0003800000 */
[----:B------:R-:W-:-:S05]  /*3690*/  UMOV UR7, 0x10 ;  /* 0x0000001000077882 */ /* 0x000fca0000000000 */
[----:B------:R-:W-:Y:S04]  /*36a0*/  DEPBAR.LE SB1, 0x36 ;  /* 0x00009d800000791a */ /* 0x000fe80000000000 */
[----:B------:R-:W1:Y:S02]  /*36b0*/  UTCATOMSWS.2CTA.FIND_AND_SET.ALIGN UP1, UR7, UR7 ;  /* 0x00000007000775e3 */ /* 0x000e640008220800 */
[----:B-1----:R-:W-:Y:S01]  /*36c0*/  MOV R11, UR7 ;  /* 0x00000007000b7c02 */ /* 0x002fe20008000f00 */
[----:B------:R-:W-:Y:S06]  /*36d0*/  BRA.U UP1, `(.L_x_72) ;  /* 0x0000000101187547 */ /* 0x000fec000b800000 */
.L_x_73:
[----:B------:R-:W-:Y:S05]  /*36e0*/  NANOSLEEP 0x64 ;  /* 0x000000640000795d */ /* 0x000fea0003800000 */
[----:B------:R-:W-:-:S05]  /*36f0*/  UMOV UR7, 0x10 ;  /* 0x0000001000077882 */ /* 0x000fca0000000000 */
[----:B------:R-:W-:Y:S04]  /*3700*/  DEPBAR.LE SB1, 0x36 ;  /* 0x00009d800000791a */ /* 0x000fe80000000000 */
[----:B------:R-:W1:Y:S02]  /*3710*/  UTCATOMSWS.2CTA.FIND_AND_SET.ALIGN UP1, UR7, UR7 ;  /* 0x00000007000775e3 */ /* 0x000e640008220800 */
[----:B-1----:R-:W-:Y:S01]  /*3720*/  MOV R11, UR7 ;  /* 0x00000007000b7c02 */ /* 0x002fe20008000f00 */
[----:B------:R-:W-:Y:S05]  /*3730*/  BRA.U !UP1, `(.L_x_73) ;  /* 0xfffffffd09e87547 */ /* 0x000fea000b83ffff */
.L_x_72:
[----:B------:R-:W1:Y:S01]  /*3740*/  LDS R5, [UR6+0x10] ;  /* 0x00001006ff057984 */ /* 0x000e620008000800 */
[----:B------:R-:W-:Y:S01]  /*3750*/  IMAD.U32 R3, RZ, RZ, UR37 ;  /* 0x00000025ff037e24 */ /* 0x000fe2000f8e00ff */
[----:B------:R-:W-:-:S03]  /*3760*/  MOV R2, UR4 ;  /* 0x0000000400027c02 */ /* 0x000fc60008000f00 */
[----:B------:R-:W-:Y:S01]  /*3770*/  VIADD R3, R3, 0x1e0 ;  /* 0x000001e003037836 */ /* 0x000fe20000000000 */
[----:B-1----:R-:W-:-:S04]  /*3780*/  SHF.L.U32 R5, R5, 0x1f, RZ ;  /* 0x0000001f05057819 */ /* 0x002fc800000006ff */
[----:B------:R-:W1:Y:S02]  /*3790*/  SYNCS.PHASECHK.TRANS64.TRYWAIT P0, [UR6+0x8], R5 ;  /* 0x00000805ff0075a7 */ /* 0x000e640008001106 */
[----:B-1----:R-:W-:Y:S05]  /*37a0*/  @P0 BRA `(.L_x_74) ;  /* 0x0000000000080947 */ /* 0x002fea0003800000 */
[----:B------:R-:W1:Y:S02]  /*37b0*/  SYNCS.PHASECHK.TRANS64.TRYWAIT P0, [UR6+0x8], R5 ;  /* 0x00000805ff0075a7 */ /* 0x000e640008001106 */
[----:B-1----:R-:W-:Y:S05]  /*37c0*/  @!P0 BRA `(.L_x_75) ;  /* 0x000000b000008947 */ /* 0x002fea0003800000 */
.L_x_74:
[----:B-1----:R-:W-:Y:S01]  /*37d0*/  HFMA2 R4, -RZ, RZ, 0, 5.9604644775390625e-08 ;  /* 0x00000001ff047431 */ /* 0x002fe200000001ff */
[----:B------:R-:W-:Y:S01]  /*37e0*/  UPRMT UR7, UR4, 0x654, UR8 ;  /* 0x0000065404077896 */ /* 0x000fe20008000008 */
[----:B------:R-:W-:Y:S01]  /*37f0*/  IMAD.MOV.U32 R6, RZ, RZ, 0xffff ;  /* 0x0000ffffff067424 */ /* 0x000fe200078e00ff */
[----:B------:R-:W-:Y:S01]  /*3800*/  PRMT R2, R2, 0x654, R3 ;  /* 0x0000065402027816 */ /* 0x000fe20000000003 */
[----:B------:R-:W-:Y:S02]  /*3810*/  IMAD.MOV.U32 R5, RZ, RZ, 0x4 ;  /* 0x00000004ff057424 */ /* 0x000fe400078e00ff */
[----:B------:R-:W-:Y:S01]  /*3820*/  IMAD.SHL.U32 R9, R11, 0x20, RZ ;  /* 0x000000200b097824 */ /* 0x000fe200078e00ff */
[----:B------:R-:W-:Y:S02]  /*3830*/  MOV R3, UR7 ;  /* 0x0000000700037c02 */ /* 0x000fe40008000f00 */
[-C--:B------:R-:W-:Y:S01]  /*3840*/  SHF.L.U32 R7, R6, R11.reuse, RZ ;  /* 0x0000000b06077219 */ /* 0x080fe200000006ff */
[----:B------:R1:W-:Y:S01]  /*3850*/  SYNCS.ARRIVE.TRANS64.RED RZ, [UR7], R5 ;  /* 0x00000005ffff79a7 */ /* 0x0003e20008000407 */
[----:B------:R-:W-:Y:S01]  /*3860*/  SHF.L.U32 R6, R4, R11, RZ ;  /* 0x0000000b04067219 */ /* 0x000fe200000006ff */
[----:B------:R1:W-:Y:S04]  /*3870*/  STS [UR37+0x1e0], R9 ;  /* 0x0001e009ff007988 */ /* 0x0003e80008000825 */
[----:B------:R1:W-:Y:S04]  /*3880*/  STAS [R2.64], R11 ;  /* 0x0000000b02007dbd */ /* 0x0003e8000c0008ff */
[----:B------:R1:W-:Y:S04]  /*3890*/  ATOMS.OR RZ, [UR6+0x14], R7 ;  /* 0x00001407ffff798c */ /* 0x0003e8000b000006 */
[----:B------:R1:W-:Y:S04]  /*38a0*/  ATOMS.OR RZ, [UR6+0x18], R6 ;  /* 0x00001806ffff798c */ /* 0x0003e8000b000006 */
[----:B------:R1:W-:Y:S02]  /*38b0*/  ATOMS.XOR RZ, [UR6+0x10], R4 ;  /* 0x00001004ffff798c */ /* 0x0003e4000b800006 */
.L_x_71:
[----:B------:R-:W-:Y:S05]  /*38c0*/  BSYNC B0 ;  /* 0x0000000000007941 */ /* 0x000fea0003800000 */
.L_x_70:
[----:B------:R-:W-:Y:S05]  /*38d0*/  BRA.U UP0, `(.L_x_76) ;  /* 0x00000001006c7547 */ /* 0x000fea000b800000 */
[----:B------:R-:W-:-:S03]  /*38e0*/  UMOV UR7, 0xffffffff ;  /* 0xffffffff00077882 */ /* 0x000fc60000000000 */
[----:B------:R-:W-:Y:S05]  /*38f0*/  BRA.DIV UR7, `(.L_x_77) ;  /* 0x000000ae07cc7947 */ /* 0x000fea000b800000 */
[----:B------:R-:W-:-:S13]  /*3900*/  ELECT P6, URZ, PT ;  /* 0x0000000000ff782f */ /* 0x000fda00038c0000 */
.L_x_369:
[----:B------:R-:W-:Y:S05]  /*3910*/  @!P6 BRA `(.L_x_76) ;  /* 0x00000000005ce947 */ /* 0x000fea0003800000 */
[----:B-1----:R-:W1:Y:S02]  /*3920*/  LDS R3, [UR6+0x10] ;  /* 0x00001006ff037984 */ /* 0x002e640008000800 */
[----:B-1----:R-:W-:-:S04]  /*3930*/  SHF.L.U32 R3, R3, 0x1f, RZ ;  /* 0x0000001f03037819 */ /* 0x002fc800000006ff */
[----:B------:R-:W1:Y:S02]  /*3940*/  SYNCS.PHASECHK.TRANS64.TRYWAIT P0, [UR6+0x8], R3 ;  /* 0x00000803ff0075a7 */ /* 0x000e640008001106 */
[----:B-1----:R-:W-:Y:S05]  /*3950*/  @P0 BRA `(.L_x_78) ;  /* 0x0000000000080947 */ /* 0x002fea0003800000 */
[----:B------:R-:W1:Y:S02]  /*3960*/  SYNCS.PHASECHK.TRANS64.TRYWAIT P0, [UR6+0x8], R3 ;  /* 0x00000803ff0075a7 */ /* 0x000e640008001106 */
[----:B-1----:R-:W-:Y:S05]  /*3970*/  @!P0 BRA `(.L_x_79) ;  /* 0x000000ac00cc8947 */ /* 0x002fea0003800000 */
.L_x_78:
[----:B------:R-:W2:Y:S01]  /*3980*/  LDS R5, [UR37+0x1e0] ;  /* 0x0001e025ff057984 */ /* 0x000ea20008000800 */
[----:B-1----:R-:W-:Y:S02]  /*3990*/  HFMA2 R2, -RZ, RZ, 0, 5.9604644775390625e-08 ;  /* 0x00000001ff027431 */ /* 0x002fe400000001ff */
[----:B------:R-:W-:Y:S01]  /*39a0*/  IMAD.MOV.U32 R3, RZ, RZ, 0xffff ;  /* 0x0000ffffff037424 */ /* 0x000fe200078e00ff */
[----:B------:R-:W-:Y:S01]  /*39b0*/  UPRMT UR7, UR4, 0x654, UR8 ;  /* 0x0000065404077896 */ /* 0x000fe20008000008 */
[----:B--2---:R-:W-:-:S03]  /*39c0*/  IMAD.SHL.U32 R4, R5, 0x20, RZ ;  /* 0x0000002005047824 */ /* 0x004fc600078e00ff */
[-C--:B------:R-:W-:Y:S02]  /*39d0*/  SHF.L.U32 R3, R3, R5.reuse, RZ ;  /* 0x0000000503037219 */ /* 0x080fe400000006ff */
[----:B------:R-:W-:Y:S01]  /*39e0*/  SHF.L.U32 R5, R2, R5, RZ ;  /* 0x0000000502057219 */ /* 0x000fe200000006ff */
[----:B------:R2:W-:Y:S04]  /*39f0*/  STS [UR37+0x1e0], R4 ;  /* 0x0001e004ff007988 */ /* 0x0005e80008000825 */
[----:B------:R2:W-:Y:S04]  /*3a00*/  ATOMS.OR RZ, [UR6+0x14], R3 ;  /* 0x00001403ffff798c */ /* 0x0005e8000b000006 */
[----:B------:R2:W-:Y:S01]  /*3a10*/  ATOMS.OR RZ, [UR6+0x18], R5 ;  /* 0x00001805ffff798c */ /* 0x0005e2000b000006 */
[----:B------:R-:W-:Y:S03]  /*3a20*/  SYNCS.ARRIVE.TRANS64.RED.A1T0 RZ, [UR7], RZ ;  /* 0x000000ffffff79a7 */ /* 0x000fe60008100407 */
[----:B------:R2:W-:Y:S01]  /*3a30*/  ATOMS.XOR RZ, [UR6+0x10], R2 ;  /* 0x00001002ffff798c */ /* 0x0005e2000b800006 */
[----:B------:R-:W-:Y:S05]  /*3a40*/  BRA `(.L_x_76) ;  /* 0x0000000000107947 */ /* 0x000fea0003800000 */
.L_x_69:
[----:B------:R-:W-:-:S05]  /*3a50*/  MOV R2, 0xffffffff ;  /* 0xffffffff00027802 */ /* 0x000fca0000000f00 */
[----:B------:R1:W-:Y:S02]  /*3a60*/  STS [UR37+0x1e0], R2 ;  /* 0x0001e002ff007988 */ /* 0x0003e40008000825 */
[----:B-1----:R-:W-:Y:S02]  /*3a70*/  MOV R2, 0x3a90 ;  /* 0x00003a9000027802 */ /* 0x002fe40000000f00 */
[----:B-----5:R-:W-:Y:S05]  /*3a80*/  CALL.REL.NOINC `($__internal_1_$__cuda_sm10x_tcgen05_guardrail_trap_phase_invalid_during_alloc) ;  /* 0x000000b400007944 */ /* 0x020fea0003c00000 */
.L_x_76:
[----:B------:R-:W-:Y:S05]  /*3a90*/  WARPSYNC.ALL ;  /* 0x0000000000007948 */ /* 0x000fea0003800000 */
[----:B------:R-:W3:Y:S01]  /*3aa0*/  S2UR UR8, SR_CgaCtaId ;  /* 0x00000000000879c3 */ /* 0x000ee20000008800 */
[----:B------:R-:W-:Y:S01]  /*3ab0*/  UMOV UR6, 0x400 ;  /* 0x0000040000067882 */ /* 0x000fe20000000000 */
[----:B------:R-:W-:-:S06]  /*3ac0*/  NOP ;  /* 0x0000000000007918 */ /* 0x000fcc0000000000 */
[----:B------:R-:W-:Y:S06]  /*3ad0*/  BAR.ARV 0x6, 0xa0 ;  /* 0x0182800000007b1d */ /* 0x000fec0000002000 */
[----:B------:R-:W-:Y:S01]  /*3ae0*/  LOP3.LUT R0, R0, 0xffff, RZ, 0xc0, !PT ;  /* 0x0000ffff00007812 */ /* 0x000fe200078ec0ff */
[----:B-1----:R-:W-:Y:S01]  /*3af0*/  IMAD.MOV.U32 R9, RZ, RZ, 0x1 ;  /* 0x00000001ff097424 */ /* 0x002fe200078e00ff */
[----:B------:R-:W-:Y:S01]  /*3b00*/  LOP3.LUT R8, R8, 0xffff, RZ, 0xc0, !PT ;  /* 0x0000ffff08087812 */ /* 0x000fe200078ec0ff */
[----:B------:R-:W-:Y:S01]  /*3b10*/  UMOV UR22, URZ ;  /* 0x000000ff00167c82 */ /* 0x000fe20008000000 */
[----:B------:R-:W-:Y:S01]  /*3b20*/  R2UR UR12, R0 ;  /* 0x00000000000c72ca */ /* 0x000fe200000e0000 */
[----:B------:R-:W-:Y:S01]  /*3b30*/  UMOV UR21, URZ ;  /* 0x000000ff00157c82 */ /* 0x000fe20008000000 */
[----:B------:R-:W-:Y:S01]  /*3b40*/  R2UR UR13, R8 ;  /* 0x00000000080d72ca */ /* 0x000fe200000e0000 */
[----:B------:R-:W-:Y:S01]  /*3b50*/  IMAD.MOV.U32 R8, RZ, RZ, RZ ;  /* 0x000000ffff087224 */ /* 0x000fe200078e00ff */
[----:B------:R-:W-:Y:S01]  /*3b60*/  UMOV UR20, URZ ;  /* 0x000000ff00147c82 */ /* 0x000fe20008000000 */
[----:B------:R-:W-:-:S02]  /*3b70*/  UISETP.NE.AND UP2, UPT, UR5, URZ, UPT ;  /* 0x000000ff0500728c */ /* 0x000fc4000bf45270 */
[----:B---3--:R-:W-:Y:S01]  /*3b80*/  ULEA UR8, UR8, UR6, 0x18 ;  /* 0x0000000608087291 */ /* 0x008fe2000f8ec0ff */
[----:B------:R-:W1:Y:S03]  /*3b90*/  LDCU UR6, c[0x0][0x38c] ;  /* 0x00007180ff0677ac */ /* 0x000e660008000800 */
[----:B------:R-:W-:Y:S02]  /*3ba0*/  UIADD3 UR14, UPT, UPT, UR8, 0x8400, URZ ;  /* 0x00008400080e7890 */ /* 0x000fe4000fffe0ff */
[----:B------:R-:W-:-:S03]  /*3bb0*/  UIADD3 UR15, UPT, UPT, UR8, 0x28400, URZ ;  /* 0x00028400080f7890 */ /* 0x000fc6000fffe0ff */
[----:B--2---:R-:W2:Y:S01]  /*3bc0*/  LDS R2, [UR8+0x1e0] ;  /* 0x0001e008ff027984 */ /* 0x004ea20008000800 */
[----:B------:R-:W-:Y:S02]  /*3bd0*/  USHF.R.U32.HI UR14, URZ, 0x4, UR14 ;  /* 0x00000004ff0e7899 */ /* 0x000fe4000801160e */
[----:B------:R-:W-:Y:S02]  /*3be0*/  USHF.R.U32.HI UR15, URZ, 0x4, UR15 ;  /* 0x00000004ff0f7899 */ /* 0x000fe4000801160f */
[----:B------:R-:W-:Y:S02]  /*3bf0*/  ULOP3.LUT UR14, UR14, 0x3fff, URZ, 0xc0, !UPT ;  /* 0x00003fff0e0e7892 */ /* 0x000fe4000f8ec0ff */
[----:B------:R-:W-:Y:S02]  /*3c00*/  ULOP3.LUT UR15, UR15, 0x3fff, URZ, 0xc0, !UPT ;  /* 0x00003fff0f0f7892 */ /* 0x000fe4000f8ec0ff */
[----:B------:R-:W-:Y:S02]  /*3c10*/  ULOP3.LUT UR14, UR14, 0x10000, URZ, 0xfc, !UPT ;  /* 0x000100000e0e7892 */ /* 0x000fe4000f8efcff */
[----:B-1----:R-:W-:-:S02]  /*3c20*/  UIADD3 UR6, UPT, UPT, UR6, 0x3f, URZ ;  /* 0x0000003f06067890 */ /* 0x002fc4000fffe0ff */
[----:B------:R-:W-:Y:S02]  /*3c30*/  ULOP3.LUT UR15, UR15, 0x10000, URZ, 0xfc, !UPT ;  /* 0x000100000f0f7892 */ /* 0x000fe4000f8efcff */
[----:B------:R-:W-:Y:S01]  /*3c40*/  USHF.R.S32.HI UR7, URZ, 0x1f, UR6 ;  /* 0x0000001fff077899 */ /* 0x000fe20008011406 */
[----:B------:R-:W-:Y:S01]  /*3c50*/  UMOV UR28, 0x0 ;  /* 0x00000000001c7882 */ /* 0x000fe20000000000 */
[----:B------:R-:W-:Y:S02]  /*3c60*/  UMOV UR29, 0x10200010 ;  /* 0x10200010001d7882 */ /* 0x000fe40000000000 */
[----:B------:R-:W-:Y:S01]  /*3c70*/  ULEA.HI UR7, UR7, UR6, URZ, 0x6 ;  /* 0x0000000607077291 */ /* 0x000fe2000f8f30ff */
[----:B------:R-:W-:Y:S01]  /*3c80*/  UMOV UR26, 0x0 ;  /* 0x00000000001a7882 */ /* 0x000fe20000000000 */
[----:B------:R-:W-:Y:S02]  /*3c90*/  UMOV UR27, 0x10200010 ;  /* 0x10200010001b7882 */ /* 0x000fe40000000000 */
[----:B------:R-:W-:-:S04]  /*3ca0*/  USHF.R.S32.HI UR7, URZ, 0x6, UR7 ;  /* 0x00000006ff077899 */ /* 0x000fc80008011407 */
[----:B------:R-:W-:-:S04]  /*3cb0*/  UISETP.LT.AND UP0, UPT, UR7, 0x1, UPT ;  /* 0x000000010700788c */ /* 0x000fc8000bf01270 */
[----:B------:R-:W-:Y:S01]  /*3cc0*/  USEL UR23, UR7, 0x1, !UP0 ;  /* 0x0000000107177887 */ /* 0x000fe2000c000000 */
[----:B--2---:R-:W-:Y:S02]  /*3cd0*/  R2UR UR24, R2 ;  /* 0x00000000021872ca */ /* 0x004fe400000e0000 */
[----:B------:R-:W-:-:S13]  /*3ce0*/  CS2R R2, SRZ ;  /* 0x0000000000027805 */ /* 0x000fda000001ff00 */
.L_x_87:
[C---:B------:R-:W-:Y:S02]  /*3cf0*/  LEA R0, R8.reuse, UR8, 0x3 ;  /* 0x0000000808007c11 */ /* 0x040fe4000f8e18ff */
[----:B------:R-:W-:Y:S02]  /*3d00*/  SHF.L.U32 R5, R3, 0x1f, RZ ;  /* 0x0000001f03057819 */ /* 0x000fe400000006ff */
[----:B------:R-:W-:Y:S02]  /*3d10*/  LEA R4, R8, UR8, 0x4 ;  /* 0x0000000808047c11 */ /* 0x000fe4000f8e20ff */
[----:B------:R-:W1:Y:S02]  /*3d20*/  SYNCS.PHASECHK.TRANS64.TRYWAIT P0, [R0+URZ+0x130], R5 ;  /* 0x00013005000075a7 */ /* 0x000e6400080011ff */
[----:B-1-34-:R-:W-:Y:S05]  /*3d30*/  @!P0 BRA `(.L_x_80) ;  /* 0x000000a800f48947 */ /* 0x01afea0003800000 */
.L_x_370:
[----:B-1----:R-:W1:Y:S01]  /*3d40*/  LDS.128 R4, [R4+0x1c0] ;  /* 0x0001c00004047984 */ /* 0x002e620000000c00 */
[----:B------:R-:W-:Y:S02]  /*3d50*/  VIADD R0, R0, 0x140 ;  /* 0x0000014000007836 */ /* 0x000fe40000000000 */
[----:B------:R-:W-:Y:S01]  /*3d60*/  VIADD R8, R8, 0x1 ;  /* 0x0000000108087836 */ /* 0x000fe20000000000 */
[----:B------:R-:W-:Y:S01]  /*3d70*/  @!PT LDS RZ, [RZ] ;  /* 0x00000000fffff984 */ /* 0x000fe20000000800 */
[----:B------:R-:W-:Y:S01]  /*3d80*/  @!PT LDS RZ, [RZ] ;  /* 0x00000000fffff984 */ /* 0x000fe20000000800 */
[----:B------:R-:W-:Y:S01]  /*3d90*/  @!PT LDS RZ, [RZ] ;  /* 0x00000000fffff984 */ /* 0x000fe20000000800 */
[----:B------:R-:W-:Y:S01]  /*3da0*/  @!PT LDS RZ, [RZ] ;  /* 0x00000000fffff984 */ /* 0x000fe20000000800 */
[----:B------:R2:W-:Y:S06]  /*3db0*/  MEMBAR.ALL.CTA ;  /* 0x0000000000007992 */ /* 0x0005ec0000008000 */
[----:B--2---:R-:W2:Y:S01]  /*3dc0*/  FENCE.VIEW.ASYNC.S ;  /* 0x00000000000073c6 */ /* 0x004ea20000000000 */
[----:B------:R-:W-:-:S04]  /*3dd0*/  PRMT R0, RZ, 0x654, R0 ;  /* 0x00000654ff007816 */ /* 0x000fc80000000000 */
[----:B--2---:R2:W-:Y:S01]  /*3de0*/  SYNCS.ARRIVE.TRANS64.RED.A1T0 RZ, [R0+URZ], RZ ;  /* 0x000000ff00ff79a7 */ /* 0x0045e200081004ff */
[----:B-1----:R-:W-:Y:S01]  /*3df0*/  LOP3.LUT P1, RZ, R6, 0x1, RZ, 0xc0, !PT ;  /* 0x0000000106ff7812 */ /* 0x002fe2000782c0ff */
[----:B--2---:R-:W-:-:S12]  /*3e00*/  BRA.U UP2, `(.L_x_81) ;  /* 0x0000000102e07547 */ /* 0x004fd8000b800000 */
[----:B------:R-:W1:Y:S01]  /*3e10*/  LDCU UR6, c[0x0][0x38c] ;  /* 0x00007180ff0677ac */ /* 0x000e620008000800 */
[----:B------:R-:W-:Y:S02]  /*3e20*/  PLOP3.LUT P2, PT, PT, PT, PT, 0x80, 0x8 ;  /* 0x000000000008781c */ /* 0x000fe40003f4f070 */
[----:B------:R-:W-:Y:S01]  /*3e30*/  SHF.L.U32 R5, R9, 0x1f, RZ ;  /* 0x0000001f09057819 */ /* 0x000fe200000006ff */
[----:B------:R-:W-:Y:S02]  /*3e40*/  ULEA UR10, UR22, UR8, 0x3 ;  /* 0x00000008160a7291 */ /* 0x000fe4000f8e18ff */
[----:B------:R-:W-:Y:S02]  /*3e50*/  ULEA UR11, UR22, UR24, 0x7 ;  /* 0x00000018160b7291 */ /* 0x000fe4000f8e38ff */
[----:B-1----:R-:W-:-:S06]  /*3e60*/  UISETP.GE.AND UP0, UPT, UR6, 0x1, UPT ;  /* 0x000000010600788c */ /* 0x002fcc000bf06270 */
[----:B------:R-:W-:-:S05]  /*3e70*/  PLOP3.LUT P0, PT, PT, PT, UP0, 0x80, 0x8 ;  /* 0x000000000008781c */ /* 0x000fca0003f0f008 */
[----:B------:R-:W-:-:S08]  /*3e80*/  @UP0 ULEA UR6, UR21, UR8, 0x3 ;  /* 0x0000000815060291 */ /* 0x000fd0000f8e18ff */
[----:B------:R-:W-:-:S04]  /*3e90*/  @P0 SHF.L.U32 R0, R2, 0x1f, RZ ;  /* 0x0000001f02000819 */ /* 0x000fc800000006ff */
[----:B------:R1:W2:Y:S01]  /*3ea0*/  @P0 SYNCS.PHASECHK.TRANS64.TRYWAIT P2, [UR6], R0 ;  /* 0x00000000ff0005a7 */ /* 0x0002a20008041106 */
[----:B------:R-:W3:Y:S02]  /*3eb0*/  SYNCS.PHASECHK.TRANS64.TRYWAIT P0, [UR10+0x170], R5 ;  /* 0x00017005ff0075a7 */ /* 0x000ee4000800110a */
[----:B-123--:R-:W-:Y:S05]  /*3ec0*/  @!P0 BRA `(.L_x_82) ;  /* 0x000000a800a48947 */ /* 0x00efea0003800000 */
.L_x_372:
[----:B------:R-:W-:Y:S01]  /*3ed0*/  UMOV UR19, UR20 ;  /* 0x0000001400137c82 */ /* 0x000fe20008000000 */
[----:B------:R-:W-:Y:S05]  /*3ee0*/  BRA.U !UP0, `(.L_x_83) ;  /* 0x0000000108987547 */ /* 0x000fea000b800000 */
[----:B------:R-:W-:Y:S02]  /*3ef0*/  UIADD3 UR19, UPT, UPT, UR23, UR20, URZ ;  /* 0x0000001417137290 */ /* 0x000fe4000fffe0ff */
[----:B------:R-:W-:Y:S01]  /*3f00*/  UPLOP3.LUT UP3, UPT, UPT, UPT, UPT, 0x40, 0x4 ;  /* 0x000000000004789c */ /* 0x000fe20003f6e870 */
[----:B------:R-:W-:Y:S01]  /*3f10*/  UMOV UR18, UR7 ;  /* 0x0000000700127c82 */ /* 0x000fe20008000000 */
[----:B------:R-:W-:-:S09]  /*3f20*/  UMOV UR17, UR21 ;  /* 0x0000001500117c82 */ /* 0x000fd20008000000 */
.L_x_86:
[----:B--2---:R-:W-:Y:S01]  /*3f30*/  ULEA UR9, UR17, UR8, 0x3 ;  /* 0x0000000811097291 */ /* 0x004fe2000f8e18ff */
[----:B---3--:R-:W-:Y:S11]  /*3f40*/  @P2 BRA `(.L_x_84) ;  /* 0x00000000000c2947 */ /* 0x008ff60003800000 */
[----:B-1----:R-:W-:Y:S04]  /*3f50*/  SHF.L.U32 R5, R2, 0x1f, RZ ;  /* 0x0000001f02057819 */ /* 0x002fe800000006ff */
[----:B------:R-:W1:Y:S02]  /*3f60*/  SYNCS.PHASECHK.TRANS64.TRYWAIT P0, [UR9], R5 ;  /* 0x00000005ff0075a7 */ /* 0x000e640008001109 */
[----:B-1----:R-:W-:Y:S05]  /*3f70*/  @!P0 BRA `(.L_x_85) ;  /* 0x000000a800908947 */ /* 0x002fea0003800000 */
.L_x_84:
[----:B------:R-:W-:Y:S01]  /*3f80*/  UISETP.NE.AND UP0, UPT, UR18, 0x1, UPT ;  /* 0x000000011200788c */ /* 0x000fe2000bf05270 */
[----:B------:R-:W-:Y:S01]  /*3f90*/  PLOP3.LUT P2, PT, PT, PT, PT, 0x80, 0x8 ;  /* 0x000000000008781c */ /* 0x000fe20003f4f070 */
[----:B------:R-:W-:Y:S02]  /*3fa0*/  UIADD3 UR21, UPT, UPT, UR17, 0x1, URZ ;  /* 0x0000000111157890 */ /* 0x000fe4000fffe0ff */
[----:B------:R-:W-:Y:S02]  /*3fb0*/  ULEA UR30, UR17, UR15, 0x8 ;  /* 0x0000000f111e7291 */ /* 0x000fe4000f8e40ff */
[----:B------:R-:W-:Y:S01]  /*3fc0*/  UISETP.NE.AND UP1, UPT, UR21, 0x10, UPT ;  /* 0x000000101500788c */ /* 0x000fe2000bf25270 */
[----:B------:R-:W-:Y:S01]  /*3fd0*/  PLOP3.LUT P0, PT, PT, PT, UP0, 0x80, 0x8 ;  /* 0x000000000008781c */ /* 0x000fe20003f0f008 */
[----:B------:R-:W-:Y:S02]  /*3fe0*/  ULEA UR32, UR17, UR14, 0x9 ;  /* 0x0000000e11207291 */ /* 0x000fe4000f8e48ff */
[----:B------:R-:W-:Y:S02]  /*3ff0*/  USEL UR16, URZ, 0x1, UP1 ;  /* 0x00000001ff107887 */ /* 0x000fe40008800000 */
[----:B------:R-:W-:Y:S02]  /*4000*/  USEL UR21, UR21, URZ, UP1 ;  /* 0x000000ff15157287 */ /* 0x000fe40008800000 */
[----:B------:R-:W-:Y:S02]  /*4010*/  UIADD3 UR36, UPT, UPT, UR30, 0x2, URZ ;  /* 0x000000021e247890 */ /* 0x000fe4000fffe0ff */
[----:B------:R-:W-:Y:S01]  /*4020*/  @UP0 ULEA UR6, UR21, UR8, 0x3 ;  /* 0x0000000815060291 */ /* 0x000fe2000f8e18ff */
[----:B------:R-:W-:Y:S01]  /*4030*/  LOP3.LUT R2, R2, UR16, RZ, 0x3c, !PT ;  /* 0x0000001002027c12 */ /* 0x000fe2000f8e3cff */
[----:B------:R-:W-:Y:S02]  /*4040*/  UIADD3 UR34, UPT, UPT, UR32, 0x2, URZ ;  /* 0x0000000220227890 */ /* 0x000fe4000fffe0ff */
[----:B------:R-:W-:Y:S01]  /*4050*/  UIADD3 UR9, UPT, UPT, UR9, 0x80, URZ ;  /* 0x0000008009097890 */ /* 0x000fe2000fffe0ff */
[----:B-1----:R-:W-:Y:S01]  /*4060*/  @P0 SHF.L.U32 R0, R2, 0x1f, RZ ;  /* 0x0000001f02000819 */ /* 0x002fe200000006ff */
[----:B------:R-:W-:Y:S01]  /*4070*/  UMOV UR31, 0x80004020 ;  /* 0x80004020001f7882 */ /* 0x000fe20000000000 */
[----:B------:R-:W-:Y:S01]  /*4080*/  UMOV UR33, 0x80004020 ;  /* 0x8000402000217882 */ /* 0x000fe20000000000 */
[----:B------:R-:W-:Y:S01]  /*4090*/  UMOV UR37, 0x80004020 ;  /* 0x8000402000257882 */ /* 0x000fe20000000000 */
[----:B------:R2:W3:Y:S01]  /*40a0*/  @P0 SYNCS.PHASECHK.TRANS64.TRYWAIT P2, [UR6], R0 ;  /* 0x00000000ff0005a7 */ /* 0x0004e20008041106 */
[----:B------:R-:W-:Y:S01]  /*40b0*/  UIADD3 UR20, UPT, UPT, UR20, 0x1, URZ ;  /* 0x0000000114147890 */ /* 0x000fe2000fffe0ff */
[----:B------:R2:W-:Y:S01]  /*40c0*/  UTCQMMA.2CTA gdesc[UR32], gdesc[UR30], tmem[UR11], tmem[UR28], idesc[UR29], UP3 ;  /* 0x00ff1c1e200075ea */ /* 0x0005e20009a0030b */
[----:B------:R-:W-:Y:S02]  /*40d0*/  UIADD3 UR18, UPT, UPT, UR18, -0x1, URZ ;  /* 0xffffffff12127890 */ /* 0x000fe4000fffe0ff */
[----:B------:R-:W-:Y:S02]  /*40e0*/  UISETP.NE.AND UP0, UPT, UR20, UR19, UPT ;  /* 0x000000131400728c */ /* 0x000fe4000bf05270 */
[----:B------:R-:W-:Y:S01]  /*40f0*/  UPLOP3.LUT UP3, UPT, UPT, UPT, UPT, 0x80, 0x8 ;  /* 0x000000000008789c */ /* 0x000fe20003f6f070 */
[----:B------:R-:W-:Y:S01]  /*4100*/  UMOV UR35, 0x80004020 ;  /* 0x8000402000237882 */ /* 0x000fe20000000000 */
[----:B------:R-:W-:Y:S01]  /*4110*/  UMOV UR17, UR21 ;  /* 0x0000001500117c82 */ /* 0x000fe20008000000 */
[----:B------:R2:W-:Y:S01]  /*4120*/  UTCQMMA.2CTA gdesc[UR34], gdesc[UR36], tmem[UR11], tmem[UR26], idesc[UR27], UPT ;  /* 0x00ff1a24220075ea */ /* 0x0005e2000ba0030b */
[----:B------:R2:W-:Y:S03]  /*4130*/  UTCBAR.2CTA.MULTICAST [UR9], URZ, UR13 ;  /* 0x000000ff090073e9 */ /* 0x0005e6000820080d */
[----:B------:R-:W-:Y:S05]  /*4140*/  BRA.U UP0, `(.L_x_86) ;  /* 0xfffffffd00787547 */ /* 0x000fea000b83ffff */
.L_x_83:
[----:B------:R-:W-:Y:S01]  /*4150*/  UIADD3 UR10, UPT, UPT, UR10, 0x150, URZ ;  /* 0x000001500a0a7890 */ /* 0x000fe2000fffe0ff */
[----:B------:R-:W-:-:S08]  /*4160*/  UMOV UR20, UR19 ;  /* 0x0000001300147c82 */ /* 0x000fd00008000000 */
[----:B------:R4:W-:Y:S01]  /*4170*/  UTCBAR.2CTA.MULTICAST [UR10], URZ, UR12 ;  /* 0x000000ff0a0073e9 */ /* 0x0009e2000820080c */
[----:B------:R-:W-:Y:S02]  /*4180*/  NOP ;  /* 0x0000000000007918 */ /* 0x000fe40000000000 */
.L_x_81:
[----:B------:R-:W-:Y:S01]  /*4190*/  UIADD3 UR22, UPT, UPT, UR22, 0x1, URZ ;  /* 0x0000000116167890 */ /* 0x000fe2000fffe0ff */
[----:B------:R-:W-:-:S03]  /*41a0*/  ISETP.NE.AND P0, PT, R8, 0x2, PT ;  /* 0x000000020800780c */ /* 0x000fc60003f05270 */
[----:B------:R-:W-:Y:S01]  /*41b0*/  UISETP.NE.AND UP0, UPT, UR22, 0x4, UPT ;  /* 0x000000041600788c */ /* 0x000fe2000bf05270 */
[----:B-12---:R-:W-:Y:S02]  /*41c0*/  SEL R0, RZ, 0x1, P0 ;  /* 0x00000001ff007807 */ /* 0x006fe40000000000 */
[----:B------:R-:W-:Y:S01]  /*41d0*/  SEL R8, R8, RZ, P0 ;  /* 0x000000ff08087207 */ /* 0x000fe20000000000 */
[----:B------:R-:W-:Y:S01]  /*41e0*/  USEL UR6, URZ, 0x1, UP0 ;  /* 0x00000001ff067887 */ /* 0x000fe20008000000 */
[----:B------:R-:W-:Y:S01]  /*41f0*/  LOP3.LUT R3, R3, R0, RZ, 0x3c, !PT ;  /* 0x0000000003037212 */ /* 0x000fe200078e3cff */
[----:B------:R-:W-:-:S04]  /*4200*/  USEL UR22, UR22, URZ, UP0 ;  /* 0x000000ff16167287 */ /* 0x000fc80008000000 */
[----:B------:R-:W-:Y:S01]  /*4210*/  LOP3.LUT R9, R9, UR6, RZ, 0x3c, !PT ;  /* 0x0000000609097c12 */ /* 0x000fe2000f8e3cff */
[----:B------:R-:W-:Y:S07]  /*4220*/  @P1 BRA `(.L_x_87) ;  /* 0xfffffff800b01947 */ /* 0x000fee000383ffff */
[----:B------:R-:W1:Y:S01]  /*4230*/  S2UR UR6, SR_CgaCtaId ;  /* 0x00000000000679c3 */ /* 0x000e620000008800 */
[----:B------:R-:W-:Y:S01]  /*4240*/  ELECT P0, URZ, PT ;  /* 0x0000000000ff782f */ /* 0x000fe20003800000 */
[----:B------:R-:W-:Y:S01]  /*4250*/  HFMA2 R0, -RZ, RZ, 0, 5.9604644775390625e-08 ;  /* 0x00000001ff007431 */ /* 0x000fe200000001ff */
[----:B------:R-:W-:-:S05]  /*4260*/  UMOV UR7, 0x40 ;  /* 0x0000004000077882 */ /* 0x000fca0000000000 */
[----:B------:R-:W-:Y:S01]  /*4270*/  UVIRTCOUNT.DEALLOC.SMPOOL 0x80 ;  /* 0x000000800000784c */ /* 0x000fe20000000000 */
[----:B------:R-:W-:Y:S02]  /*4280*/  UISETP.NE.AND UP0, UPT, UR5, URZ, UPT ;  /* 0x000000ff0500728c */ /* 0x000fe4000bf05270 */
[----:B-1----:R-:W-:-:S09]  /*4290*/  ULEA UR6, UR6, UR7, 0x18 ;  /* 0x0000000706067291 */ /* 0x002fd2000f8ec0ff */
[----:B------:R1:W-:Y:S01]  /*42a0*/  @P0 STS.U8 [UR6+0x1c], R0 ;  /* 0x00001c00ff000988 */ /* 0x0003e20008000006 */
[----:B------:R-:W-:Y:S05]  /*42b0*/  BRA.U UP0, `(.L_x_88) ;  /* 0x0000000100a07547 */ /* 0x000fea000b800000 */
[----:B------:R-:W-:Y:S01]  /*42c0*/  UIADD3 UR5, UPT, UPT, UR8, 0x170, URZ ;  /* 0x0000017008057890 */ /* 0x000fe2000fffe0ff */
[----:B------:R-:W-:-:S03]  /*42d0*/  SHF.L.U32 R3, R9, 0x1f, RZ ;  /* 0x0000001f09037819 */ /* 0x000fc600000006ff */
[----:B------:R-:W-:-:S09]  /*42e0*/  ULEA UR7, UR22, UR5, 0x3 ;  /* 0x0000000516077291 */ /* 0x000fd2000f8e18ff */
[----:B------:R-:W2:Y:S02]  /*42f0*/  SYNCS.PHASECHK.TRANS64.TRYWAIT P0, [UR7], R3 ;  /* 0x00000003ff0075a7 */ /* 0x000ea40008001107 */
[----:B--2---:R-:W-:Y:S05]  /*4300*/  @!P0 BRA `(.L_x_89) ;  /* 0x000000a400c48947 */ /* 0x004fea0003800000 */
.L_x_375:
[----:B------:R-:W-:-:S04]  /*4310*/  UIADD3 UR9, UPT, UPT, UR22, 0x1, URZ ;  /* 0x0000000116097890 */ /* 0x000fc8000fffe0ff */
[----:B------:R-:W-:-:S04]  /*4320*/  UISETP.NE.AND UP1, UPT, UR9, 0x4, UPT ;  /* 0x000000040900788c */ /* 0x000fc8000bf25270 */
[----:B----4-:R-:W-:Y:S02]  /*4330*/  USEL UR10, URZ, 0x1, UP1 ;  /* 0x00000001ff0a7887 */ /* 0x010fe40008800000 */
[----:B------:R-:W-:-:S04]  /*4340*/  USEL UR9, UR9, URZ, UP1 ;  /* 0x000000ff09097287 */ /* 0x000fc80008800000 */
[----:B------:R-:W-:Y:S01]  /*4350*/  ULEA UR7, UR9, UR5, 0x3 ;  /* 0x0000000509077291 */ /* 0x000fe2000f8e18ff */
[----:B------:R-:W-:-:S04]  /*4360*/  LOP3.LUT R2, R9, UR10, RZ, 0x3c, !PT ;  /* 0x0000000a09027c12 */ /* 0x000fc8000f8e3cff */
[----:B-1----:R-:W-:-:S04]  /*4370*/  SHF.L.U32 R3, R2, 0x1f, RZ ;  /* 0x0000001f02037819 */ /* 0x002fc800000006ff */
[----:B------:R-:W1:Y:S02]  /*4380*/  SYNCS.PHASECHK.TRANS64.TRYWAIT P0, [UR7], R3 ;  /* 0x00000003ff0075a7 */ /* 0x000e640008001107 */
[----:B-1----:R-:W-:Y:S05]  /*4390*/  @!P0 BRA `(.L_x_90) ;  /* 0x000000a400b88947 */ /* 0x002fea0003800000 */
.L_x_377:
        /* <DEDUP_REMOVED lines=9> */
.L_x_379:
[----:B------:R-:W-:-:S04]  /*4430*/  UIADD3 UR9, UPT, UPT, UR9, 0x1, URZ ;  /* 0x0000000109097890 */ /* 0x000fc8000fffe0ff */
[----:B------:R-:W-:-:S04]  /*4440*/  UISETP.NE.AND UP1, UPT, UR9, 0x4, UPT ;  /* 0x000000040900788c */ /* 0x000fc8000bf25270 */
[----:B------:R-:W-:Y:S02]  /*4450*/  USEL UR7, URZ, 0x1, UP1 ;  /* 0x00000001ff077887 */ /* 0x000fe40008800000 */
[----:B------:R-:W-:-:S04]  /*4460*/  USEL UR9, UR9, URZ, UP1 ;  /* 0x000000ff09097287 */ /* 0x000fc80008800000 */
[----:B------:R-:W-:Y:S01]  /*4470*/  ULEA UR9, UR9, UR5, 0x3 ;  /* 0x0000000509097291 */ /* 0x000fe2000f8e18ff */
[----:B-1----:R-:W-:-:S04]  /*4480*/  LOP3.LUT R3, R2, UR7, RZ, 0x3c, !PT ;  /* 0x0000000702037c12 */ /* 0x002fc8000f8e3cff */
[----:B------:R-:W-:Y:S01]  /*4490*/  SHF.L.U32 R3, R3, 0x1f, RZ ;  /* 0x0000001f03037819 */ /* 0x000fe200000006ff */
[----:B------:R-:W-:-:S04]  /*44a0*/  IMAD.U32 R0, RZ, RZ, UR9 ;  /* 0x00000009ff007e24 */ /* 0x000fc8000f8e00ff */
[----:B------:R1:W2:Y:S03]  /*44b0*/  SYNCS.PHASECHK.TRANS64.TRYWAIT P0, [R0+URZ], R3 ;  /* 0x00000003000075a7 */ /* 0x0002a600080011ff */
[----:B--2---:R-:W-:Y:S05]  /*44c0*/  @!P0 NANOSLEEP.SYNCS 0x989680 ;  /* 0x009896800000895d */ /* 0x004fea0003900000 */
[----:B------:R-:W2:Y:S02]  /*44d0*/  @!P0 SYNCS.PHASECHK.TRANS64 P0, [R0+URZ], R3 ;  /* 0x00000003000085a7 */ /* 0x000ea400080010ff */
[----:B--2---:R-:W-:Y:S05]  /*44e0*/  @P0 BRA `(.L_x_92) ;  /* 0x0000000000200947 */ /* 0x004fea0003800000 */
.L_x_93:
[----:B--2---:R2:W4:Y:S02]  /*44f0*/  SYNCS.PHASECHK.TRANS64.TRYWAIT P0, [R0+URZ], R3 ;  /* 0x00000003000075a7 */ /* 0x00452400080011ff */
[----:B----4-:R-:W-:Y:S05]  /*4500*/  @!P0 NANOSLEEP.SYNCS 0x989680 ;  /* 0x009896800000895d */ /* 0x010fea0003900000 */
[----:B------:R-:W4:Y:S02]  /*4510*/  @!P0 SYNCS.PHASECHK.TRANS64 P0, [R0+URZ], R3 ;  /* 0x00000003000085a7 */ /* 0x000f2400080010ff */
[----:B----4-:R-:W-:Y:S05]  /*4520*/  @!P0 BRA `(.L_x_93) ;  /* 0xfffffffc00f08947 */ /* 0x010fea000383ffff */
[----:B------:R-:W-:Y:S05]  /*4530*/  BRA `(.L_x_92) ;  /* 0x00000000000c7947 */ /* 0x000fea0003800000 */
.L_x_88:
[----:B------:R-:W-:-:S04]  /*4540*/  UIADD3 UR5, UPT, UPT, UR8, 0x1b0, URZ ;  /* 0x000001b008057890 */ /* 0x000fc8000fffe0ff */
[----:B------:R-:W-:-:S09]  /*4550*/  UPRMT UR5, UR4, 0x654, UR5 ;  /* 0x0000065404057896 */ /* 0x000fd20008000005 */
[----:B------:R-:W-:Y:S03]  /*4560*/  SYNCS.ARRIVE.TRANS64.RED.A1T0 RZ, [UR5], RZ ;  /* 0x000000ffffff79a7 */ /* 0x000fe60008100405 */
.L_x_92:
[----:B-12---:R-:W-:Y:S01]  /*4570*/  SHF.L.U32 R3, RZ, 0x1f, RZ ;  /* 0x0000001fff037819 */ /* 0x006fe200000006ff */
[----:B------:R-:W-:Y:S01]  /*4580*/  UIADD3 UR5, UPT, UPT, UR8, 0x1b0, URZ ;  /* 0x000001b008057890 */ /* 0x000fe2000fffe0ff */
[----:B------:R-:W-:Y:S02]  /*4590*/  PLOP3.LUT P0, PT, PT, PT, UP0, 0x80, 0x8 ;  /* 0x000000000008781c */ /* 0x000fe40003f0f008 */
[----:B------:R-:W1:Y:S02]  /*45a0*/  SYNCS.PHASECHK.TRANS64.TRYWAIT P1, [UR8+0x1b0], R3 ;  /* 0x0001b003ff0075a7 */ /* 0x000e640008021108 */
[----:B-1----:R-:W-:Y:S09]  /*45b0*/  @!P1 BRA `(.L_x_94) ;  /* 0x000000a400609947 */ /* 0x002ff20003800000 */
.L_x_381:
[----:B------:R-:W-:Y:S01]  /*45c0*/  @!UP0 UPRMT UR5, UR4, 0x654, UR5 ;  /* 0x0000065404058896 */ /* 0x000fe20008000005 */
[----:B------:R-:W-:Y:S02]  /*45d0*/  UMOV UR8, 0xffff ;  /* 0x0000ffff00087882 */ /* 0x000fe40000000000 */
[----:B------:R-:W-:-:S06]  /*45e0*/  UMOV UR4, 0x1 ;  /* 0x0000000100047882 */ /* 0x000fcc0000000000 */
[----:B------:R-:W-:Y:S01]  /*45f0*/  @!P0 SYNCS.ARRIVE.TRANS64.RED.A1T0 RZ, [UR5], RZ ;  /* 0x000000ffffff89a7 */ /* 0x000fe20008100405 */
[----:B------:R-:W-:Y:S01]  /*4600*/  NOP ;  /* 0x0000000000007918 */ /* 0x000fe20000000000 */
[----:B-1----:R-:W1:Y:S01]  /*4610*/  LDS R0, [UR6+0x14] ;  /* 0x00001406ff007984 */ /* 0x002e620008000800 */
[----:B------:R-:W-:-:S04]  /*4620*/  ULOP3.LUT UR5, UR24, 0xffff, URZ, 0xc0, !UPT ;  /* 0x0000ffff18057892 */ /* 0x000fc8000f8ec0ff */
[----:B------:R-:W-:-:S04]  /*4630*/  USHF.R.U32.HI UR5, URZ, 0x5, UR5 ;  /* 0x00000005ff057899 */ /* 0x000fc80008011605 */
[----:B------:R-:W-:Y:S02]  /*4640*/  USHF.L.U32 UR8, UR8, UR5, URZ ;  /* 0x0000000508087299 */ /* 0x000fe400080006ff */
[----:B------:R-:W-:-:S04]  /*4650*/  USHF.L.U32 UR4, UR4, UR5, URZ ;  /* 0x0000000504047299 */ /* 0x000fc800080006ff */
[----:B-1----:R-:W-:-:S04]  /*4660*/  LOP3.LUT R0, R0, UR8, RZ, 0xc0, !PT ;  /* 0x0000000800007c12 */ /* 0x002fc8000f8ec0ff */
[----:B------:R-:W-:-:S13]  /*4670*/  ISETP.NE.AND P0, PT, R0, UR8, PT ;  /* 0x0000000800007c0c */ /* 0x000fda000bf05270 */
[----:B------:R-:W-:Y:S05]  /*4680*/  @P0 BRA `(.L_x_95) ;  /* 0x0000000000580947 */ /* 0x000fea0003800000 */
[----:B------:R-:W1:Y:S02]  /*4690*/  LDS R0, [UR6+0x18] ;  /* 0x00001806ff007984 */ /* 0x000e640008000800 */
[----:B-1----:R-:W-:-:S04]  /*46a0*/  LOP3.LUT R0, R0, UR4, RZ, 0xc0, !PT ;  /* 0x0000000400007c12 */ /* 0x002fc8000f8ec0ff */
[----:B------:R-:W-:-:S13]  /*46b0*/  ISETP.NE.AND P0, PT, R0, UR4, PT ;  /* 0x0000000400007c0c */ /* 0x000fda000bf05270 */
[----:B------:R-:W-:Y:S05]  /*46c0*/  @P0 BRA `(.L_x_96) ;  /* 0x00000000003c0947 */ /* 0x000fea0003800000 */
[----:B------:R-:W1:Y:S01]  /*46d0*/  S2R R2, SR_LANEID ;  /* 0x0000000000027919 */ /* 0x000e620000000000 */
[----:B------:R-:W-:Y:S01]  /*46e0*/  ULOP3.LUT UR8, URZ, UR8, URZ, 0x33, !UPT ;  /* 0x00000008ff087292 */ /* 0x000fe2000f8e33ff */
[----:B------:R-:W-:Y:S01]  /*46f0*/  LOP3.LUT R4, RZ, UR4, RZ, 0x33, !PT ;  /* 0x00000004ff047c12 */ /* 0x000fe2000f8e33ff */
[----:B------:R-:W-:Y:S02]  /*4700*/  VOTEU.ANY UR7, UPT, PT ;  /* 0x0000000000077886 */ /* 0x000fe400038e0100 */
[----:B------:R-:W-:Y:S01]  /*4710*/  UFLO.U32 UR7, UR7 ;  /* 0x00000007000772bd */ /* 0x000fe200080e0000 */
[----:B------:R-:W2:Y:S01]  /*4720*/  REDUX UR4, R4 ;  /* 0x00000000040473c4 */ /* 0x000ea20000000000 */
[----:B------:R-:W-:-:S06]  /*4730*/  IMAD.U32 R0, RZ, RZ, UR8 ;  /* 0x00000008ff007e24 */ /* 0x000fcc000f8e00ff */
[----:B------:R1:W-:Y:S01]  /*4740*/  UTCATOMSWS.AND URZ, UR8 ;  /* 0x0000000800ff79e3 */ /* 0x0003e20008000000 */
[----:B------:R-:W3:Y:S01]  /*4750*/  REDUX UR5, R0 ;  /* 0x00000000000573c4 */ /* 0x000ee20000000000 */
[----:B-1----:R-:W-:Y:S01]  /*4760*/  ISETP.EQ.U32.AND P0, PT, R2, UR7, PT ;  /* 0x0000000702007c0c */ /* 0x002fe2000bf02070 */
[----:B--2---:R-:W-:Y:S01]  /*4770*/  IMAD.U32 R2, RZ, RZ, UR4 ;  /* 0x00000004ff027e24 */ /* 0x004fe2000f8e00ff */
[----:B---3--:R-:W-:-:S11]  /*4780*/  MOV R3, UR5 ;  /* 0x0000000500037c02 */ /* 0x008fd60008000f00 */
[----:B------:R1:W-:Y:S04]  /*4790*/  @P0 ATOMS.AND RZ, [UR6+0x14], R3 ;  /* 0x00001403ffff098c */ /* 0x0003e8000a800006 */
[----:B------:R1:W-:Y:S01]  /*47a0*/  @P0 ATOMS.AND RZ, [UR6+0x18], R2 ;  /* 0x00001802ffff098c */ /* 0x0003e2000a800006 */
[----:B------:R-:W-:Y:S05]  /*47b0*/  BRA `(.L_x_97) ;  /* 0x0000000000147947 */ /* 0x000fea0003800000 */
.L_x_96:
[----:B------:R-:W-:Y:S02]  /*47c0*/  MOV R2, 0x47e0 ;  /* 0x000047e000027802 */ /* 0x000fe40000000f00 */
[----:B---345:R-:W-:Y:S05]  /*47d0*/  CALL.REL.NOINC `($__internal_0_$__cuda_sm10x_tcgen05_guardrail_trap_col_being_dealloced_not_returned_by_alloc) ;  /* 0x000000a400a07944 */ /* 0x038fea0003c00000 */
[----:B------:R-:W-:Y:S05]  /*47e0*/  BRA `(.L_x_97) ;  /* 0x0000000000087947 */ /* 0x000fea0003800000 */
.L_x_95:
[----:B------:R-:W-:Y:S02]  /*47f0*/  MOV R2, 0x4810 ;  /* 0x0000481000027802 */ /* 0x000fe40000000f00 */
[----:B---345:R-:W-:Y:S05]  /*4800*/  CALL.REL.NOINC `($__internal_2_$__cuda_sm10x_tcgen05_guardrail_trap_unallocated_columns_being_dealloced) ;  /* 0x000000a400ac7944 */ /* 0x038fea0003c00000 */
.L_x_97:
[----:B------:R-:W-:Y:S01]  /*4810*/  NOP ;  /* 0x0000000000007918 */ /* 0x000fe20000000000 */
[----:B----4-:R-:W-:Y:S05]  /*4820*/  EXIT ;  /* 0x000000000000794d */ /* 0x010fea0003800000 */
.L_x_68:
[----:B------:R-:W-:-:S09]  /*4830*/  UISETP.NE.OR UP5, UPT, UR10, 0x3, UP5 ;  /* 0x000000030a00788c */ /* 0x000fd2000afa5670 */
[----:B------:R-:W-:Y:S05]  /*4840*/  BRA.U UP5, `(.L_x_98) ;  /* 0x0000000d05407547 */ /* 0x000fea000b800000 */
[----:B------:R-:W1:Y:S01]  /*4850*/  LDC R0, c[0x0][0xb30] ;  /* 0x0002cc00ff007b82 */ /* 0x000e620000000800 */
[----:B------:R-:W2:Y:S01]  /*4860*/  LDCU.64 UR8, c[0x0][0x888] ;  /* 0x00011100ff0877ac */ /* 0x000ea20008000a00 */
[----:B------:R-:W-:Y:S02]  /*4870*/  HFMA2 R29, -RZ, RZ, 0, 0 ;  /* 0x00000000ff1d7431 */ /* 0x000fe400000001ff */
[----:B------:R-:W-:Y:S01]  /*4880*/  IMAD.MOV.U32 R31, RZ, RZ, 0x1 ;  /* 0x00000001ff1f7424 */ /* 0x000fe200078e00ff */
[----:B------:R-:W-:Y:S01]  /*4890*/  MOV R27, 0x2000 ;  /* 0x00002000001b7802 */ /* 0x000fe20000000f00 */
[----:B------:R-:W3:Y:S01]  /*48a0*/  LDCU.64 UR4, c[0x0][0x890] ;  /* 0x00011200ff0477ac */ /* 0x000ee20008000a00 */
[----:B------:R-:W-:Y:S01]  /*48b0*/  IMAD.MOV.U32 R30, RZ, RZ, RZ ;  /* 0x000000ffff1e7224 */ /* 0x000fe200078e00ff */
[----:B------:R-:W4:Y:S01]  /*48c0*/  LDC R25, c[0x0][0x370] ;  /* 0x0000dc00ff197b82 */ /* 0x000f220000000800 */
[----:B------:R-:W-:Y:S01]  /*48d0*/  UMOV UR6, 0x400 ;  /* 0x0000040000067882 */ /* 0x000fe20000000000 */
[----:B------:R-:W-:-:S02]  /*48e0*/  UPLOP3.LUT UP1, UPT, UPT, UPT, UPT, 0x40, 0x4 ;  /* 0x000000000004789c */ /* 0x000fc40003f2e870 */
[----:B------:R-:W-:-:S04]  /*48f0*/  ULEA UR6, UR37, UR6, 0x18 ;  /* 0x0000000625067291 */ /* 0x000fc8000f8ec0ff */
[----:B------:R-:W4:Y:S01]  /*4900*/  LDC R2, c[0x0][0xb0c] ;  /* 0x0002c300ff027b82 */ /* 0x000f220000000800 */
[----:B------:R-:W-:Y:S02]  /*4910*/  UIADD3 UR13, UPT, UPT, UR6, 0x108, URZ ;  /* 0x00000108060d7890 */ /* 0x000fe4000fffe0ff */
[----:B--2---:R-:W-:Y:S02]  /*4920*/  UISETP.NE.U32.AND UP2, UPT, UR8, URZ, UPT ;  /* 0x000000ff0800728c */ /* 0x004fe4000bf45070 */
[----:B------:R-:W-:Y:S02]  /*4930*/  UIADD3 UR17, UPT, UPT, UR6, 0x100, URZ ;  /* 0x0000010006117890 */ /* 0x000fe4000fffe0ff */
[----:B---3--:R-:W-:Y:S01]  /*4940*/  UISETP.NE.U32.AND UP3, UPT, UR4, URZ, UPT ;  /* 0x000000ff0400728c */ /* 0x008fe2000bf65070 */
[----:B------:R-:W2:Y:S01]  /*4950*/  LDC R24, c[0x0][0xb20] ;  /* 0x0002c800ff187b82 */ /* 0x000ea20000000800 */
[----:B-1----:R-:W-:Y:S01]  /*4960*/  ISETP.NE.AND P1, PT, R0, 0x1, PT ;  /* 0x000000010000780c */ /* 0x002fe20003f25270 */
[----:B------:R-:W-:-:S02]  /*4970*/  UISETP.NE.AND.EX UP2, UPT, UR9, URZ, UPT, UP2 ;  /* 0x000000ff0900728c */ /* 0x000fc4000bf45320 */
[----:B------:R-:W-:Y:S02]  /*4980*/  UPRMT UR13, UR37, 0x654, UR13 ;  /* 0x00000654250d7896 */ /* 0x000fe4000800000d */
[----:B------:R-:W-:Y:S02]  /*4990*/  UISETP.NE.AND.EX UP3, UPT, UR5, URZ, UPT, UP3 ;  /* 0x000000ff0500728c */ /* 0x000fe4000bf65330 */
[----:B------:R-:W1:Y:S08]  /*49a0*/  LDC.64 R32, c[0x0][0x348] ;  /* 0x0000d200ff207b82 */ /* 0x000e700000000a00 */
[----:B------:R-:W3:Y:S08]  /*49b0*/  LDC.64 R16, c[0x0][0xb10] ;  /* 0x0002c400ff107b82 */ /* 0x000ef00000000a00 */
[----:B------:R-:W1:Y:S08]  /*49c0*/  LDC.64 R6, c[0x0][0xb18] ;  /* 0x0002c600ff067b82 */ /* 0x000e700000000a00 */
[----:B------:R-:W1:Y:S08]  /*49d0*/  LDC.64 R4, c[0x0][0xb28] ;  /* 0x0002ca00ff047b82 */ /* 0x000e700000000a00 */
[----:B--2-4-:R-:W1:Y:S02]  /*49e0*/  LDC R26, c[0x0][0x374] ;  /* 0x0000dd00ff1a7b82 */ /* 0x014e640000000800 */
.L_x_107:
[C---:B------:R-:W-:Y:S02]  /*49f0*/  LEA R0, R30.reuse, UR6, 0x3 ;  /* 0x000000061e007c11 */ /* 0x040fe4000f8e18ff */
[----:B------:R-:W-:Y:S02]  /*4a00*/  SHF.L.U32 R3, R29, 0x1f, RZ ;  /* 0x0000001f1d037819 */ /* 0x000fe400000006ff */
[----:B------:R-:W-:Y:S02]  /*4a10*/  LEA R20, R30, UR6, 0x4 ;  /* 0x000000061e147c11 */ /* 0x000fe4000f8e20ff */
[----:B--2---:R-:W2:Y:S02]  /*4a20*/  SYNCS.PHASECHK.TRANS64.TRYWAIT P0, [R0+URZ+0x130], R3 ;  /* 0x00013003000075a7 */ /* 0x004ea400080011ff */
[----:B--2---:R-:W-:Y:S05]  /*4a30*/  @!P0 BRA `(.L_x_99) ;  /* 0x000000a000588947 */ /* 0x004fea0003800000 */
.L_x_382:
[----:B------:R-:W-:Y:S01]  /*4a40*/  ISETP.GE.AND P0, PT, R68, 0x1, PT ;  /* 0x000000014400780c */ /* 0x000fe20003f06270 */
[----:B------:R-:W4:Y:S01]  /*4a50*/  LDS.128 R20, [R20+0x1c0] ;  /* 0x0001c00014147984 */ /* 0x000f220000000c00 */
[----:B--2---:R-:W-:Y:S01]  /*4a60*/  VIADD R0, R0, 0x140 ;  /* 0x0000014000007836 */ /* 0x004fe20000000000 */
[----:B------:R-:W-:Y:S01]  /*4a70*/  @!PT LDS RZ, [RZ] ;  /* 0x00000000fffff984 */ /* 0x000fe20000000800 */
[----:B------:R-:W-:Y:S01]  /*4a80*/  @!PT LDS RZ, [RZ] ;  /* 0x00000000fffff984 */ /* 0x000fe20000000800 */
[----:B------:R-:W-:Y:S01]  /*4a90*/  @!PT LDS RZ, [RZ] ;  /* 0x00000000fffff984 */ /* 0x000fe20000000800 */
[----:B------:R-:W-:Y:S01]  /*4aa0*/  @!PT LDS RZ, [RZ] ;  /* 0x00000000fffff984 */ /* 0x000fe20000000800 */
[----:B------:R2:W-:Y:S06]  /*4ab0*/  MEMBAR.ALL.CTA ;  /* 0x0000000000007992 */ /* 0x0005ec0000008000 */
[----:B--2---:R-:W2:Y:S01]  /*4ac0*/  FENCE.VIEW.ASYNC.S ;  /* 0x00000000000073c6 */ /* 0x004ea20000000000 */
[----:B------:R-:W-:Y:S04]  /*4ad0*/  PRMT R0, RZ, 0x654, R0 ;  /* 0x00000654ff007816 */ /* 0x000fe80000000000 */
[----:B--2---:R2:W-:Y:S01]  /*4ae0*/  SYNCS.ARRIVE.TRANS64.RED.A1T0 RZ, [R0+URZ], RZ ;  /* 0x000000ff00ff79a7 */ /* 0x0045e200081004ff */
[----:B----4-:R-:W-:Y:S11]  /*4af0*/  LOP3.LUT P3, RZ, R22, 0x1, RZ, 0xc0, !PT ;  /* 0x0000000116ff7812 */ /* 0x010ff6000786c0ff */
[----:B------:R-:W-:Y:S02]  /*4b00*/  @!UPT UIADD3 URZ, UPT, UPT, URZ, URZ, URZ ;  /* 0x000000fffffff290 */ /* 0x000fe4000fffe0ff */
[----:B------:R-:W-:Y:S02]  /*4b10*/  @P3 MOV R13, R20 ;  /* 0x00000014000d3202 */ /* 0x000fe40000000f00 */
[----:B------:R-:W-:Y:S01]  /*4b20*/  @P3 LOP3.LUT R8, R21, 0xffff, RZ, 0xc0, !PT ;  /* 0x0000ffff15083812 */ /* 0x000fe200078ec0ff */
[----:B--2---:R-:W-:Y:S06]  /*4b30*/  @!P0 BRA `(.L_x_100) ;  /* 0x0000000000a48947 */ /* 0x004fec0003800000 */
[----:B-1----:R-:W-:Y:S01]  /*4b40*/  IMAD.HI.U32 R35, R26, R7, RZ ;  /* 0x000000071a237227 */ /* 0x002fe200078e00ff */
[----:B------:R-:W-:Y:S02]  /*4b50*/  ISETP.NE.AND P0, PT, R6, 0x1, PT ;  /* 0x000000010600780c */ /* 0x000fe40003f05270 */
[----:B------:R-:W-:Y:S01]  /*4b60*/  ISETP.NE.AND P2, PT, R68, 0x1, PT ;  /* 0x000000014400780c */ /* 0x000fe20003f45270 */
[----:B---3--:R-:W-:Y:S01]  /*4b70*/  IMAD.HI.U32 R34, R25, R16, RZ ;  /* 0x0000001019227227 */ /* 0x008fe200078e00ff */
[----:B------:R-:W-:Y:S02]  /*4b80*/  SHF.R.U32.HI R35, RZ, R24, R35 ;  /* 0x00000018ff237219 */ /* 0x000fe40000011623 */
[----:B------:R-:W-:Y:S01]  /*4b90*/  ISETP.NE.AND P4, PT, R2, 0x1, PT ;  /* 0x000000010200780c */ /* 0x000fe20003f85270 */
[----:B------:R-:W-:Y:S01]  /*4ba0*/  IMAD.HI.U32 R36, R13, R16, RZ ;  /* 0x000000100d247227 */ /* 0x000fe200078e00ff */
[----:B------:R-:W-:Y:S02]  /*4bb0*/  SHF.R.U32.HI R34, RZ, R17, R34 ;  /* 0x00000011ff227219 */ /* 0x000fe40000011622 */
[----:B------:R-:W-:Y:S01]  /*4bc0*/  SEL R3, R26, R35, !P0 ;  /* 0x000000231a037207 */ /* 0x000fe20004000000 */
[C---:B------:R-:W-:Y:S01]  /*4bd0*/  IMAD.HI.U32 R35, R8.reuse, R7, RZ ;  /* 0x0000000708237227 */ /* 0x040fe200078e00ff */
[----:B------:R-:W-:Y:S02]  /*4be0*/  SEL R11, R25, R34, !P4 ;  /* 0x00000022190b7207 */ /* 0x000fe40006000000 */
[----:B------:R-:W-:Y:S01]  /*4bf0*/  SHF.R.U32.HI R36, RZ, R17, R36 ;  /* 0x00000011ff247219 */ /* 0x000fe20000011624 */
[----:B------:R-:W-:Y:S01]  /*4c00*/  IMAD.HI.U32 R38, R3, R4, RZ ;  /* 0x0000000403267227 */ /* 0x000fe200078e00ff */
[----:B------:R-:W-:Y:S03]  /*4c10*/  SHF.R.U32.HI R35, RZ, R24, R35 ;  /* 0x00000018ff237219 */ /* 0x000fe60000011623 */
[----:B------:R-:W-:Y:S01]  /*4c20*/  IMAD.HI.U32 R34, R11, R4, RZ ;  /* 0x000000040b227227 */ /* 0x000fe200078e00ff */
[----:B------:R-:W-:Y:S02]  /*4c30*/  @P2 SHF.R.U32.HI R3, RZ, R5, R38 ;  /* 0x00000005ff032219 */ /* 0x000fe40000011626 */
[----:B------:R-:W-:Y:S02]  /*4c40*/  SEL R9, R8, R35, !P0 ;  /* 0x0000002308097207 */ /* 0x000fe40004000000 */
[----:B------:R-:W-:Y:S01]  /*4c50*/  @P2 SHF.R.U32.HI R11, RZ, R5, R34 ;  /* 0x00000005ff0b2219 */ /* 0x000fe20000011622 */
[C---:B------:R-:W-:Y:S01]  /*4c60*/  IMAD R10, R68.reuse, R3, RZ ;  /* 0x00000003440a7224 */ /* 0x040fe200078e02ff */
[----:B------:R-:W-:Y:S01]  /*4c70*/  SEL R3, R13, R36, !P4 ;  /* 0x000000240d037207 */ /* 0x000fe20006000000 */
[C---:B------:R-:W-:Y:S03]  /*4c80*/  IMAD.HI.U32 R14, R9.reuse, R4, RZ ;  /* 0x00000004090e7227 */ /* 0x040fe600078e00ff */
[----:B------:R-:W-:Y:S01]  /*4c90*/  ISETP.GE.AND P0, PT, R9, R10, PT ;  /* 0x0000000a0900720c */ /* 0x000fe20003f06270 */
[C---:B------:R-:W-:Y:S01]  /*4ca0*/  IMAD R12, R68.reuse, R11, RZ ;  /* 0x0000000b440c7224 */ /* 0x040fe200078e02ff */
[-C--:B------:R-:W-:Y:S04]  /*4cb0*/  SHF.R.U32.HI R14, RZ, R5.reuse, R14 ;  /* 0x00000005ff0e7219 */ /* 0x080fe8000001160e */
[----:B------:R-:W-:Y:S02]  /*4cc0*/  ISETP.GE.OR P0, PT, R3, R12, P0 ;  /* 0x0000000c0300720c */ /* 0x000fe40000706670 */
[----:B------:R-:W-:Y:S05]  /*4cd0*/  SEL R15, R9, R14, !P2 ;  /* 0x0000000e090f7207 */ /* 0x000fea0005000000 */
[----:B------:R-:W-:Y:S04]  /*4ce0*/  IMAD.MOV R14, RZ, RZ, -R15 ;  /* 0x000000ffff0e7224 */ /* 0x000fe800078e0a0f */
[----:B------:R-:W-:Y:S02]  /*4cf0*/  IMAD R14, R68, R14, R9 ;  /* 0x0000000e440e7224 */ /* 0x000fe400078e0209 */
[C---:B------:R-:W-:Y:S05]  /*4d00*/  @!P0 IMAD.HI.U32 R10, R3.reuse, R4, RZ ;  /* 0x00000004030a8227 */ /* 0x040fea00078e00ff */
[----:B------:R-:W-:Y:S04]  /*4d10*/  @!P0 SHF.R.U32.HI R10, RZ, R5, R10 ;  /* 0x00000005ff0a8219 */ /* 0x000fe8000001160a */
[----:B------:R-:W-:Y:S01]  /*4d20*/  @!P0 SEL R0, R3, R10, !P2 ;  /* 0x0000000a03008207 */ /* 0x000fe20005000000 */
[----:B------:R-:W-:Y:S03]  /*4d30*/  IMAD.MOV R10, RZ, RZ, -R3 ;  /* 0x000000ffff0a7224 */ /* 0x000fe600078e0a03 */
[----:B------:R-:W-:Y:S01]  /*4d40*/  @!P0 IADD3 R15, PT, PT, R15, -R0, RZ ;  /* 0x800000000f0f8210 */ /* 0x000fe20007ffe0ff */
[----:B------:R-:W-:Y:S01]  /*4d50*/  @!P0 IMAD R0, R11, R14, R0 ;  /* 0x0000000e0b008224 */ /* 0x000fe200078e0200 */
[----:B------:R-:W-:Y:S01]  /*4d60*/  IADD3 R11, PT, PT, -R9, RZ, RZ ;  /* 0x000000ff090b7210 */ /* 0x000fe20007ffe1ff */
[----:B------:R-:W-:Y:S02]  /*4d70*/  IMAD R13, R2, R10, R13 ;  /* 0x0000000a020d7224 */ /* 0x000fe400078e020d */
[----:B------:R-:W-:Y:S02]  /*4d80*/  @!P0 IMAD R9, R15, R68, R3 ;  /* 0x000000440f098224 */ /* 0x000fe400078e0203 */
[----:B------:R-:W-:Y:S02]  /*4d90*/  @!P0 IMAD.MOV.U32 R3, RZ, RZ, R0 ;  /* 0x000000ffff038224 */ /* 0x000fe400078e0000 */
[----:B------:R-:W-:Y:S02]  /*4da0*/  IMAD R8, R6, R11, R8 ;  /* 0x0000000b06087224 */ /* 0x000fe400078e0208 */
[----:B------:R-:W-:Y:S02]  /*4db0*/  IMAD R13, R3, R2, R13 ;  /* 0x00000002030d7224 */ /* 0x000fe400078e020d */
[----:B------:R-:W-:Y:S02]  /*4dc0*/  IMAD R8, R9, R6, R8 ;  /* 0x0000000609087224 */ /* 0x000fe400078e0208 */
.L_x_100:
[----:B------:R-:W-:Y:S05]  /*4dd0*/  BRA.U UP1, `(.L_x_101) ;  /* 0x0000000101107547 */ /* 0x000fea000b800000 */
[----:B------:R-:W-:Y:S04]  /*4de0*/  MOV R0, UR7 ;  /* 0x0000000700007c02 */ /* 0x000fe80008000f00 */
[----:B------:R-:W-:Y:S04]  /*4df0*/  SHF.L.U32 R3, R0, 0x1f, RZ ;  /* 0x0000001f00037819 */ /* 0x000fe800000006ff */
[----:B------:R-:W2:Y:S02]  /*4e00*/  SYNCS.PHASECHK.TRANS64.TRYWAIT P0, [UR6+0x128], R3 ;  /* 0x00012803ff0075a7 */ /* 0x000ea40008001106 */
[----:B--2---:R-:W-:Y:S05]  /*4e10*/  @!P0 BRA `(.L_x_102) ;  /* 0x0000009c00748947 */ /* 0x004fea0003800000 */
.L_x_101:
[----:B------:R-:W-:Y:S02]  /*4e20*/  R2UR UR19, R19 ;  /* 0x00000000131372ca */ /* 0x000fe400000e0000 */
[----:B------:R-:W-:Y:S02]  /*4e30*/  R2UR UR18, R18 ;  /* 0x00000000121272ca */ /* 0x000fe400000e0000 */
[----:B------:R-:W-:Y:S02]  /*4e40*/  ISETP.NE.U32.AND P2, PT, RZ, UR4, PT ;  /* 0x00000004ff007c0c */ /* 0x000fe4000bf45070 */
[----:B------:R-:W-:Y:S02]  /*4e50*/  SHF.L.U32 R12, R31, 0x1f, RZ ;  /* 0x0000001f1f0c7819 */ /* 0x000fe400000006ff */
[----:B------:R-:W-:Y:S05]  /*4e60*/  ISETP.NE.AND.EX P2, PT, RZ, UR5, PT, P2 ;  /* 0x00000005ff007c0c */ /* 0x000fea000bf45320 */
[----:B------:R-:W-:Y:S02]  /*4e70*/  USHF.L.U32 UR19, UR19, 0x7, URZ ;  /* 0x0000000713137899 */ /* 0x000fe400080006ff */
[----:B------:R-:W-:Y:S01]  /*4e80*/  USHF.L.U32 UR18, UR18, 0x7, URZ ;  /* 0x0000000712127899 */ /* 0x000fe200080006ff */
[----:B------:R-:W-:Y:S11]  /*4e90*/  BRA.U !UP3, `(.L_x_103) ;  /* 0x000000010b347547 */ /* 0x000ff6000b800000 */
[----:B------:R-:W-:Y:S01]  /*4ea0*/  UPLOP3.LUT UP0, UPT, UPT, UPT, UP2, 0x80, 0x8 ;  /* 0x000000000008789c */ /* 0x000fe20003f0f020 */
[----:B--2---:R-:W-:Y:S02]  /*4eb0*/  HFMA2 R0, -RZ, RZ, 0, 5.9604644775390625e-08 ;  /* 0x00000001ff007431 */ /* 0x004fe400000001ff */
[----:B------:R-:W-:Y:S03]  /*4ec0*/  IMAD.MOV.U32 R180, RZ, RZ, 0x1 ;  /* 0x00000001ffb47424 */ /* 0x000fe600078e00ff */
[----:B------:R-:W-:Y:S05]  /*4ed0*/  PLOP3.LUT P0, PT, PT, PT, UP0, 0x80, 0x8 ;  /* 0x000000000008781c */ /* 0x000fea0003f0f008 */
[----:B------:R-:W2:Y:S01]  /*4ee0*/  @UP0 LDCU.64 UR10, c[0x0][0x888] ;  /* 0x00011100ff0a07ac */ /* 0x000ea20008000a00 */
[----:B------:R-:W-:Y:S07]  /*4ef0*/  @UP0 UIMAD UR8, UR36, UR4, URZ ;  /* 0x00000004240802a4 */ /* 0x000fee000f8e02ff */
[----:B------:R-:W-:Y:S01]  /*4f00*/  @!P0 PRMT R180, R0, 0x7610, R180 ;  /* 0x0000761000b48816 */ /* 0x000fe200000000b4 */
[----:B--2---:R-:W-:Y:S03]  /*4f10*/  @UP0 UIMAD.WIDE UR10, UR8, 0x4, UR10 ;  /* 0x00000004080a08a5 */ /* 0x004fe6000f8e020a */
[----:B------:R-:W2:Y:S03]  /*4f20*/  @!UP0 LDCU UR8, c[0x0][0x880] ;  /* 0x00011000ff0887ac */ /* 0x000ea60008000800 */
[----:B------:R-:W-:Y:S01]  /*4f30*/  IMAD.U32 R10, RZ, RZ, UR10 ;  /* 0x0000000aff0a7e24 */ /* 0x000fe2000f8e00ff */
[----:B------:R-:W-:Y:S05]  /*4f40*/  MOV R11, UR11 ;  /* 0x0000000b000b7c02 */ /* 0x000fea0008000f00 */
[----:B-----5:R4:W5:Y:S02]  /*4f50*/  @P0 LDG.E R123, desc[UR38][R10.64] ;  /* 0x000000260a7b0981 */ /* 0x020964000c1e1900 */
[----:B--2-4-:R-:W-:Y:S07]  /*4f60*/  @!P0 IMAD.U32 R123, RZ, RZ, UR8 ;  /* 0x00000008ff7b8e24 */ /* 0x014fee000f8e00ff */
.L_x_103:
[----:B-----5:R-:W-:Y:S01]  /*4f70*/  @!P2 FSETP.EQ.AND P0, PT, R123, RZ, PT ;  /* 0x000000ff7b00a20b */ /* 0x020fe20003f02000 */
[----:B------:R-:W-:Y:S01]  /*4f80*/  @!UPT UIADD3 URZ, UPT, UPT, URZ, URZ, URZ ;  /* 0x000000fffffff290 */ /* 0x000fe2000fffe0ff */
[----:B------:R-:W-:Y:S11]  /*4f90*/  @!P2 BRA `(.L_x_104) ;  /* 0x000000000014a947 */ /* 0x000ff60003800000 */
[----:B------:R-:W-:Y:S02]  /*4fa0*/  LOP3.LUT P2, RZ, R180, 0xff, RZ, 0xc0, !PT ;  /* 0x000000ffb4ff7812 */ /* 0x000fe4000784c0ff */
[----:B------:R-:W-:Y:S04]  /*4fb0*/  PLOP3.LUT P0, PT, PT, PT, UP0, 0x80, 0x8 ;  /* 0x000000000008781c */ /* 0x000fe80003f0f008 */
[----:B------:R-:W-:Y:S07]  /*4fc0*/  PLOP3.LUT P0, PT, P0, PT, PT, 0x8, 0x80 ;  /* 0x000000000080781c */ /* 0x000fee000070e170 */
[----:B------:R-:W-:Y:S11]  /*4fd0*/  @P2 FSETP.EQ.AND P0, PT, R123, RZ, PT ;  /* 0x000000ff7b00220b */ /* 0x000ff60003f02000 */
[----:B------:R-:W-:Y:S02]  /*4fe0*/  @!UPT UIADD3 URZ, UPT, UPT, URZ, URZ, URZ ;  /* 0x000000fffffff290 */ /* 0x000fe4000fffe0ff */
.L_x_104:
[----:B------:R-:W4:Y:S01]  /*4ff0*/  SYNCS.PHASECHK.TRANS64.TRYWAIT P2, [UR6+0x110], R12 ;  /* 0x0001100cff0075a7 */ /* 0x000f220008041106 */
[----:B------:R-:W-:Y:S04]  /*5000*/  ELECT P4, URZ, PT ;  /* 0x0000000000ff782f */ /* 0x000fe80003880000 */
[----:B------:R-:W-:Y:S11]  /*5010*/  PLOP3.LUT P4, PT, P0, P4, PT, 0xf2, 0x2f ;  /* 0x00000000002f781c */ /* 0x000ff60000789e72 */
[----:B------:R-:W-:Y:S02]  /*5020*/  @!UPT UIADD3 URZ, UPT, UPT, URZ, URZ, URZ ;  /* 0x000000fffffff290 */ /* 0x000fe4000fffe0ff */
[----:B-1----:R-:W-:Y:S05]  /*5030*/  @!P4 IADD3 R19, P0, PT, R32, 0x580, RZ ;  /* 0x000005802013c810 */ /* 0x002fea0007f1e0ff */
[----:B------:R-:W-:Y:S01]  /*5040*/  @!P4 IMAD.X R18, RZ, RZ, R33, P0 ;  /* 0x000000ffff12c224 */ /* 0x000fe200000e0621 */
[----:B----4-:R-:W-:Y:S07]  /*5050*/  @!P2 BRA `(.L_x_105) ;  /* 0x0000009800fca947 */ /* 0x010fee0003800000 */
.L_x_385:
[----:B------:R-:W4:Y:S01]  /*5060*/  LDC.64 R14, c[0x0][0xb10] ;  /* 0x0002c400ff0e7b82 */ /* 0x000f220000000a00 */
[----:B------:R-:W-:Y:S01]  /*5070*/  @!P4 R2UR UR8, R18 ;  /* 0x000000001208c2ca */ /* 0x000fe200000e0000 */
[----:B------:R-:W-:Y:S01]  /*5080*/  VOTEU.ALL UP1, P4 ;  /* 0x0000000000ff7886 */ /* 0x000fe20002020000 */
[----:B------:R-:W-:Y:S01]  /*5090*/  @!P4 R2UR UR9, R19 ;  /* 0x000000001309c2ca */ /* 0x000fe200000e0000 */
[----:B------:R-:W-:Y:S01]  /*50a0*/  UMOV UR10, 0x0 ;  /* 0x00000000000a7882 */ /* 0x000fe20000000000 */
[----:B------:R-:W-:Y:S03]  /*50b0*/  UMOV UR11, 0x10000000 ;  /* 0x10000000000b7882 */ /* 0x000fe60000000000 */
[----:B------:R-:W5:Y:S01]  /*50c0*/  LDC.64 R10, c[0x0][0xb18] ;  /* 0x0002c600ff0a7b82 */ /* 0x000f620000000a00 */
[----:B------:R-:W-:Y:S01]  /*50d0*/  @!UP1 UIADD3 UR16, UPT, UPT, UR6, 0x200, URZ ;  /* 0x0000020006109890 */ /* 0x000fe2000fffe0ff */
[----:B------:R-:W-:Y:S01]  /*50e0*/  @P3 SHF.R.U32.HI R28, RZ, 0x10, R21 ;  /* 0x00000010ff1c3819 */ /* 0x000fe20000011615 */
[----:B------:R-:W-:Y:S01]  /*50f0*/  VOTEU.ALL UP1, P4 ;  /* 0x0000000000ff7886 */ /* 0x000fe20002020000 */
[----:B------:R-:W-:Y:S01]  /*5100*/  UMOV UR20, UR36 ;  /* 0x0000002400147c82 */ /* 0x000fe20008000000 */
[----:B------:R-:W-:Y:S03]  /*5110*/  VIADD R30, R30, 0x1 ;  /* 0x000000011e1e7836 */ /* 0x000fe60000000000 */
[----:B--2---:R-:W2:Y:S01]  /*5120*/  @!P1 LDC R0, c[0x0][0xb20] ;  /* 0x0002c800ff009b82 */ /* 0x004ea20000000800 */
[----:B------:R-:W-:Y:S01]  /*5130*/  IMAD.U32 R19, RZ, RZ, UR8 ;  /* 0x00000008ff137e24 */ /* 0x000fe2000f8e00ff */
[----:B------:R-:W-:Y:S06]  /*5140*/  UPRMT UR8, UR37, 0x654, UR17 ;  /* 0x0000065425087896 */ /* 0x000fec0008000011 */
[----:B-1----:R-:W1:Y:S01]  /*5150*/  @!P1 LDC R3, c[0x0][0xb0c] ;  /* 0x0002c300ff039b82 */ /* 0x002e620000000800 */
[----:B------:R-:W-:Y:S01]  /*5160*/  IMAD.U32 R18, RZ, RZ, UR9 ;  /* 0x00000009ff127e24 */ /* 0x000fe2000f8e00ff */
[----:B------:R-:W-:Y:S04]  /*5170*/  @!P4 R2UR UR15, R19 ;  /* 0x00000000130fc2ca */ /* 0x000fe800000e0000 */
[----:B------:R-:W-:Y:S01]  /*5180*/  @!P4 R2UR UR14, R18 ;  /* 0x00000000120ec2ca */ /* 0x000fe200000e0000 */
[----:B------:R-:W-:Y:S11]  /*5190*/  @!P4 IMAD.MOV.U32 R18, RZ, RZ, 0x2000 ;  /* 0x00002000ff12c424 */ /* 0x000ff600078e00ff */
[----:B------:R-:W-:Y:S01]  /*51a0*/  @!UPT UIADD3 URZ, UPT, UPT, URZ, URZ, URZ ;  /* 0x000000fffffff290 */ /* 0x000fe2000fffe0ff */
[----:B------:R1:W-:Y:S01]  /*51b0*/  @!UP1 UTMALDG.3D [UR16], [UR14], desc[UR10] ;  /* 0x00000a100e0095b4 */ /* 0x0003e20008011000 */
[----:B------:R1:W-:Y:S02]  /*51c0*/  @!P4 SYNCS.ARRIVE.TRANS64.RED.A0TR RZ, [UR6+0x100], R18 ;  /* 0x00010012ffffc9a7 */ /* 0x0003e40008300406 */
[----:B-1----:R-:W-:Y:S01]  /*51d0*/  @!P1 ISETP.NE.AND P2, PT, R3, 0x1, PT ;  /* 0x000000010300980c */ /* 0x002fe20003f45270 */
[C---:B----4-:R-:W-:Y:S01]  /*51e0*/  @!P1 IMAD.HI.U32 R14, R13.reuse, R14, RZ ;  /* 0x0000000e0d0e9227 */ /* 0x050fe200078e00ff */
[----:B-----5:R-:W-:Y:S03]  /*51f0*/  @!P1 ISETP.NE.AND P0, PT, R10, 0x1, PT ;  /* 0x000000010a00980c */ /* 0x020fe60003f05270 */
[C---:B------:R-:W-:Y:S01]  /*5200*/  @!P1 IMAD.HI.U32 R11, R8.reuse, R11, RZ ;  /* 0x0000000b080b9227 */ /* 0x040fe200078e00ff */
[----:B------:R-:W-:Y:S04]  /*5210*/  @!P1 SHF.R.U32.HI R14, RZ, R15, R14 ;  /* 0x0000000fff0e9219 */ /* 0x000fe8000001160e */
[----:B--2---:R-:W-:Y:S01]  /*5220*/  @!P1 SHF.R.U32.HI R9, RZ, R0, R11 ;  /* 0x00000000ff099219 */ /* 0x004fe2000001160b */
[----:B------:R-:W-:Y:S01]  /*5230*/  SYNCS.ARRIVE.TRANS64.RED.A1T0 RZ, [UR8], RZ ;  /* 0x000000ffffff79a7 */ /* 0x000fe20008100408 */
[----:B------:R-:W-:Y:S02]  /*5240*/  @!P1 SEL R14, R13, R14, !P2 ;  /* 0x0000000e0d0e9207 */ /* 0x000fe40005000000 */
[----:B------:R-:W-:Y:S01]  /*5250*/  @!P1 SEL R9, R8, R9, !P0 ;  /* 0x0000000908099207 */ /* 0x000fe20004000000 */
[----:B------:R-:W1:Y:S04]  /*5260*/  SYNCS.PHASECHK.TRANS64.TRYWAIT P5, [UR6+0x118], R12 ;  /* 0x0001180cff0075a7 */ /* 0x000e6800080a1106 */
[----:B------:R-:W-:Y:S02]  /*5270*/  @!P1 IMAD.IADD R0, R9, 0x1, -R14 ;  /* 0x0000000109009824 */ /* 0x000fe400078e0a0e */
[----:B------:R-:W-:Y:S02]  /*5280*/  @!P1 IMAD.IADD R9, R14, 0x1, -R9 ;  /* 0x000000010e099824 */ /* 0x000fe400078e0a09 */
[----:B------:R-:W-:Y:S02]  /*5290*/  @!P1 IMAD R13, R0, R3, R13 ;  /* 0x00000003000d9224 */ /* 0x000fe400078e020d */
[----:B------:R-:W-:Y:S01]  /*52a0*/  @!P1 IMAD R8, R9, R10, R8 ;  /* 0x0000000a09089224 */ /* 0x000fe200078e0208 */
[----:B-1----:R-:W-:Y:S06]  /*52b0*/  @!P5 BRA `(.L_x_106) ;  /* 0x00000098007cd947 */ /* 0x002fec0003800000 */
.L_x_387:
[----:B-1----:R-:W-:Y:S01]  /*52c0*/  @!P4 IADD3 R3, P0, PT, R32, 0x580, RZ ;  /* 0x000005802003c810 */ /* 0x002fe20007f1e0ff */
[----:B------:R-:W-:Y:S01]  /*52d0*/  VOTEU.ALL UP1, P4 ;  /* 0x0000000000ff7886 */ /* 0x000fe20002020000 */
[----:B------:R-:W-:Y:S01]  /*52e0*/  UMOV UR20, 0x0 ;  /* 0x0000000000147882 */ /* 0x000fe20000000000 */
[----:B------:R-:W-:Y:S01]  /*52f0*/  UMOV UR21, 0x10000000 ;  /* 0x1000000000157882 */ /* 0x000fe20000000000 */
[----:B------:R-:W-:Y:S01]  /*5300*/  @!P4 R2UR UR9, R3 ;  /* 0x000000000309c2ca */ /* 0x000fe200000e0000 */
[----:B------:R-:W-:Y:S01]  /*5310*/  @!P4 IMAD.X R0, RZ, RZ, R33, P0 ;  /* 0x000000ffff00c224 */ /* 0x000fe200000e0621 */
[----:B------:R-:W-:Y:S01]  /*5320*/  @!UP1 UIADD3 UR10, UPT, UPT, UR18, 0x40, URZ ;  /* 0x00000040120a9890 */ /* 0x000fe2000fffe0ff */
[----:B------:R-:W-:Y:S01]  /*5330*/  ISETP.NE.AND P0, PT, R30, 0x2, PT ;  /* 0x000000021e00780c */ /* 0x000fe20003f05270 */
[----:B------:R-:W-:Y:S01]  /*5340*/  UMOV UR11, UR19 ;  /* 0x00000013000b7c82 */ /* 0x000fe20008000000 */
[----:B------:R-:W-:Y:S01]  /*5350*/  UMOV UR12, UR36 ;  /* 0x00000024000c7c82 */ /* 0x000fe20008000000 */
[----:B------:R-:W-:Y:S01]  /*5360*/  @!P4 R2UR UR8, R0 ;  /* 0x000000000008c2ca */ /* 0x000fe200000e0000 */
[----:B------:R-:W-:Y:S01]  /*5370*/  IMAD.IADD R18, R8, 0x1, R179 ;  /* 0x0000000108127824 */ /* 0x000fe200078e02b3 */
[----:B------:R-:W-:Y:S01]  /*5380*/  @P3 R2UR UR36, R28 ;  /* 0x000000001c2432ca */ /* 0x000fe200000e0000 */
[----:B------:R-:W-:Y:S01]  /*5390*/  IMAD.IADD R19, R13, 0x1, R178 ;  /* 0x000000010d137824 */ /* 0x000fe200078e02b2 */
[----:B------:R-:W-:Y:S02]  /*53a0*/  SEL R0, RZ, 0x1, P0 ;  /* 0x00000001ff007807 */ /* 0x000fe40000000000 */
[----:B------:R-:W-:Y:S01]  /*53b0*/  LOP3.LUT R31, R31, 0x1, RZ, 0x3c, !PT ;  /* 0x000000011f1f7812 */ /* 0x000fe200078e3cff */
[----:B------:R-:W-:Y:S01]  /*53c0*/  IMAD.U32 R10, RZ, RZ, UR9 ;  /* 0x00000009ff0a7e24 */ /* 0x000fe2000f8e00ff */
[----:B------:R-:W-:Y:S01]  /*53d0*/  @!UP1 UIADD3 UR9, UPT, UPT, UR6, 0x108, URZ ;  /* 0x0000010806099890 */ /* 0x000fe2000fffe0ff */
[----:B------:R-:W-:Y:S02]  /*53e0*/  LOP3.LUT R29, R29, R0, RZ, 0x3c, !PT ;  /* 0x000000001d1d7212 */ /* 0x000fe400078e3cff */
[----:B------:R-:W-:Y:S02]  /*53f0*/  SEL R30, R30, RZ, P0 ;  /* 0x000000ff1e1e7207 */ /* 0x000fe40000000000 */
[----:B------:R-:W-:Y:S01]  /*5400*/  IMAD.U32 R11, RZ, RZ, UR8 ;  /* 0x00000008ff0b7e24 */ /* 0x000fe2000f8e00ff */
[----:B------:R-:W-:Y:S01]  /*5410*/  @!P4 R2UR UR14, R10 ;  /* 0x000000000a0ec2ca */ /* 0x000fe200000e0000 */
[----:B------:R-:W-:Y:S01]  /*5420*/  @!UP1 UIADD3 UR8, UPT, UPT, UR6, 0x2200, URZ ;  /* 0x0000220006089890 */ /* 0x000fe2000fffe0ff */
[----:B------:R-:W-:Y:S02]  /*5430*/  VOTEU.ALL UP1, P4 ;  /* 0x0000000000ff7886 */ /* 0x000fe40002020000 */
[----:B------:R-:W-:Y:S11]  /*5440*/  @!P4 R2UR UR15, R11 ;  /* 0x000000000b0fc2ca */ /* 0x000ff600000e0000 */
[----:B------:R-:W-:Y:S02]  /*5450*/  @!UPT UIADD3 URZ, UPT, UPT, URZ, URZ, URZ ;  /* 0x000000fffffff290 */ /* 0x000fe4000fffe0ff */
[----:B------:R2:W-:Y:S01]  /*5460*/  @!UP1 UTMALDG.3D [UR8], [UR14], desc[UR20] ;  /* 0x000014080e0095b4 */ /* 0x0005e20008011000 */
[----:B------:R2:W-:Y:S01]  /*5470*/  @!P4 SYNCS.ARRIVE.TRANS64.RED.A0TR RZ, [UR6+0x108], R27 ;  /* 0x0001081bffffc9a7 */ /* 0x0005e20008300406 */
[----:B------:R-:W-:Y:S01]  /*5480*/  UPLOP3.LUT UP1, UPT, UPT, UPT, UPT, 0x80, 0x8 ;  /* 0x000000000008789c */ /* 0x000fe20003f2f070 */
[----:B------:R-:W-:Y:S01]  /*5490*/  SYNCS.ARRIVE.TRANS64.RED.A1T0 RZ, [UR13], RZ ;  /* 0x000000ffffff79a7 */ /* 0x000fe2000810040d */
[----:B------:R-:W-:Y:S09]  /*54a0*/  @P3 BRA `(.L_x_107) ;  /* 0xfffffff400503947 */ /* 0x000ff2000383ffff */
[----:B------:R-:W-:-:S04]  /*54b0*/  SHF.L.U32 R3, R31, 0x1f, RZ ;  /* 0x0000001f1f037819 */ /* 0x000fc800000006ff */
[----:B------:R-:W1:Y:S02]  /*54c0*/  SYNCS.PHASECHK.TRANS64.TRYWAIT P0, [UR6+0x110], R3 ;  /* 0x00011003ff0075a7 */ /* 0x000e640008001106 */
[----:B-1----:R-:W-:Y:S05]  /*54d0*/  @!P0 BRA `(.L_x_108) ;  /* 0x00000098000c8947 */ /* 0x002fea0003800000 */
.L_x_389:
[----:B-1----:R-:W-:-:S07]  /*54e0*/  MOV R0, UR6 ;  /* 0x0000000600007c02 */ /* 0x002fce0008000f00 */
.L_x_109:
[----:B-1----:R-:W-:-:S04]  /*54f0*/  SHF.L.U32 R3, R31, 0x1f, RZ ;  /* 0x0000001f1f037819 */ /* 0x002fc800000006ff */
[----:B------:R1:W4:Y:S03]  /*5500*/  SYNCS.PHASECHK.TRANS64.TRYWAIT P0, [R0+URZ+0x118], R3 ;  /* 0x00011803000075a7 */ /* 0x00032600080011ff */
[----:B----4-:R-:W-:Y:S05]  /*5510*/  @!P0 NANOSLEEP.SYNCS 0x989680 ;  /* 0x009896800000895d */ /* 0x010fea0003900000 */
[----:B------:R-:W4:Y:S02]  /*5520*/  @!P0 SYNCS.PHASECHK.TRANS64 P0, [R0+URZ+0x118], R3 ;  /* 0x00011803000085a7 */ /* 0x000f2400080010ff */
[----:B--2-4-:R-:W-:Y:S05]  /*5530*/  @P0 EXIT ;  /* 0x000000000000094d */ /* 0x014fea0003800000 */
[----:B------:R-:W-:Y:S05]  /*5540*/  BRA `(.L_x_109) ;  /* 0xfffffffc00e87947 */ /* 0x000fea000383ffff */
.L_x_98:
[----:B------:R-:W-:-:S06]  /*5550*/  UISETP.GE.AND UP1, UPT, UR10, 0x4, UPT ;  /* 0x000000040a00788c */ /* 0x000fcc000bf26270 */
[----:B------:R-:W-:-:S13]  /*5560*/  PLOP3.LUT P0, PT, PT, PT, UP1, 0x80, 0x8 ;  /* 0x000000000008781c */ /* 0x000fda0003f0f018 */
[----:B------:R-:W-:Y:S05]  /*5570*/  @!P0 EXIT ;  /* 0x000000000000894d */ /* 0x000fea0003800000 */
[----:B------:R-:W-:Y:S01]  /*5580*/  BAR.SYNC.DEFER_BLOCKING 0x6, 0xa0 ;  /* 0x0182800000007b1d */ /* 0x000fe20000010000 */
[C---:B------:R-:W-:Y:S01]  /*5590*/  IMAD.SHL.U32 R3, R197.reuse, 0x40, RZ ;  /* 0x00000040c5037824 */ /* 0x040fe200078e00ff */
[C---:B------:R-:W-:Y:S01]  /*55a0*/  LOP3.LUT R200, R197.reuse, 0x60, RZ, 0xc0, !PT ;  /* 0x00000060c5c87812 */ /* 0x040fe200078ec0ff */
[C---:B------:R-:W-:Y:S01]  /*55b0*/  IMAD.SHL.U32 R198, R197.reuse, 0x8, RZ ;  /* 0x00000008c5c67824 */ /* 0x040fe200078e00ff */
[C---:B------:R-:W-:Y:S01]  /*55c0*/  LOP3.LUT R199, R197.reuse, 0x2, RZ, 0xc0, !PT ;  /* 0x00000002c5c77812 */ /* 0x040fe200078ec0ff */
[----:B------:R-:W-:Y:S01]  /*55d0*/  IMAD.U32 R73, R197, 0x10000, RZ ;  /* 0x00010000c5497824 */ /* 0x000fe200078e00ff */
[----:B------:R-:W-:Y:S02]  /*55e0*/  UMOV UR41, 0x400 ;  /* 0x0000040000297882 */ /* 0x000fe40000000000 */
[----:B------:R-:W1:Y:S01]  /*55f0*/  LDC R185, c[0x0][0x370] ;  /* 0x0000dc00ffb97b82 */ /* 0x000e620000000800 */
[----:B------:R-:W-:Y:S01]  /*5600*/  ULEA UR41, UR37, UR41, 0x18 ;  /* 0x0000002925297291 */ /* 0x000fe2000f8ec0ff */
[----:B------:R-:W-:Y:S01]  /*5610*/  LOP3.LUT R5, R3, 0x180, RZ, 0xc0, !PT ;  /* 0x0000018003057812 */ /* 0x000fe200078ec0ff */
[----:B------:R-:W-:Y:S01]  /*5620*/  IMAD.MOV.U32 R72, RZ, RZ, RZ ;  /* 0x000000ffff487224 */ /* 0x000fe200078e00ff */
[----:B------:R-:W-:Y:S01]  /*5630*/  LOP3.LUT R73, R73, 0x600000, RZ, 0xc0, !PT ;  /* 0x0060000049497812 */ /* 0x000fe200078ec0ff */
[----:B------:R-:W-:Y:S01]  /*5640*/  UIADD3 UR40, UPT, UPT, UR41, 0x200, URZ ;  /* 0x0000020029287890 */ /* 0x000fe2000fffe0ff */
[----:B------:R-:W-:-:S02]  /*5650*/  LOP3.LUT R198, R5, 0x30, R198, 0xf8, !PT ;  /* 0x0000003005c67812 */ /* 0x000fc400078ef8c6 */
[----:B------:R-:W-:Y:S01]  /*5660*/  CS2R R194, SRZ ;  /* 0x0000000000c27805 */ /* 0x000fe2000001ff00 */
[----:B------:R-:W2:Y:S01]  /*5670*/  LDC R184, c[0x0][0x374] ;  /* 0x0000dd00ffb87b82 */ /* 0x000ea20000000800 */
[----:B------:R-:W-:Y:S01]  /*5680*/  LOP3.LUT R197, R197, 0x4, RZ, 0xc0, !PT ;  /* 0x00000004c5c57812 */ /* 0x000fe200078ec0ff */
[----:B------:R-:W-:Y:S01]  /*5690*/  IMAD.MOV.U32 R183, RZ, RZ, RZ ;  /* 0x000000ffffb77224 */ /* 0x000fe200078e00ff */
[----:B------:R-:W-:Y:S02]  /*56a0*/  LOP3.LUT R198, R198, 0x1e40, R3, 0xf8, !PT ;  /* 0x00001e40c6c67812 */ /* 0x000fe400078ef803 */
[----:B------:R-:W-:Y:S02]  /*56b0*/  CS2R R192, SRZ ;  /* 0x0000000000c07805 */ /* 0x000fe4000001ff00 */
[----:B------:R-:W-:Y:S01]  /*56c0*/  IADD3 R196, PT, PT, -R197, 0x2, RZ ;  /* 0x00000002c5c47810 */ /* 0x000fe20007ffe1ff */
[----:B------:R-:W3:Y:S01]  /*56d0*/  LDCU.64 UR46, c[0x0][0x348] ;  /* 0x00006900ff2e77ac */ /* 0x000ee20008000a00 */
[----:B------:R-:W-:Y:S01]  /*56e0*/  VIADD R198, R198, UR40 ;  /* 0x00000028c6c67c36 */ /* 0x000fe20008000000 */
[----:B------:R-:W4:Y:S01]  /*56f0*/  LDS R0, [UR41+0x1e0] ;  /* 0x0001e029ff007984 */ /* 0x000f220008000800 */
[----:B------:R-:W-:Y:S01]  /*5700*/  UIADD3 UR43, UPT, UPT, UR41, 0x4200, URZ ;  /* 0x00004200292b7890 */ /* 0x000fe2000fffe0ff */
[----:B------:R-:W-:Y:S01]  /*5710*/  UMOV UR42, URZ ;  /* 0x000000ff002a7c82 */ /* 0x000fe20008000000 */
[----:B-1234-:R-:W-:-:S10]  /*5720*/  IMAD.IADD R73, R0, 0x1, R73 ;  /* 0x0000000100497824 */ /* 0x01efd400078e0249 */
.L_x_327:
[C---:B------:R-:W-:Y:S02]  /*5730*/  LEA R0, R183.reuse, UR41, 0x3 ;  /* 0x00000029b7007c11 */ /* 0x040fe4000f8e18ff */
[----:B------:R-:W-:Y:S02]  /*5740*/  SHF.L.U32 R3, R194, 0x1f, RZ ;  /* 0x0000001fc2037819 */ /* 0x000fe400000006ff */
[----:B------:R-:W-:Y:S02]  /*5750*/  LEA R8, R183, UR41, 0x4 ;  /* 0x00000029b7087c11 */ /* 0x000fe4000f8e20ff */
[----:B------:R-:W1:Y:S02]  /*5760*/  SYNCS.PHASECHK.TRANS64.TRYWAIT P0, [R0+URZ+0x130], R3 ;  /* 0x00013003000075a7 */ /* 0x000e6400080011ff */
[----:B-1----:R-:W-:Y:S05]  /*5770*/  @!P0 BRA `(.L_x_110) ;  /* 0x00000094007c8947 */ /* 0x002fea0003800000 */
.L_x_390:
        /* <DEDUP_REMOVED lines=11> */
[----:B--2---:R-:W-:-:S04]  /*5830*/  LOP3.LUT P3, RZ, R10, 0x1, RZ, 0xc0, !PT ;  /* 0x000000010aff7812 */ /* 0x004fc8000786c0ff */
[----:B------:R-:W-:-:S09]  /*5840*/  P2R R203, PR, RZ, 0x8 ;  /* 0x00000008ffcb7803 */ /* 0x000fd20000000000 */
[----:B------:R-:W-:Y:S02]  /*5850*/  @P3 MOV R189, R8 ;  /* 0x0000000800bd3202 */ /* 0x000fe40000000f00 */
[----:B------:R-:W-:Y:S01]  /*5860*/  @P3 LOP3.LUT R190, R9, 0xffff, RZ, 0xc0, !PT ;  /* 0x0000ffff09be3812 */ /* 0x000fe200078ec0ff */
[----:B-1----:R-:W-:Y:S06]  /*5870*/  @!P0 BRA `(.L_x_111) ;  /* 0x0000000000b88947 */ /* 0x002fec0003800000 */
[----:B------:R-:W1:Y:S01]  /*5880*/  LDC.64 R4, c[0x0][0xb18] ;  /* 0x0002c600ff047b82 */ /* 0x000e620000000a00 */
[----:B------:R-:W-:-:S07]  /*5890*/  ISETP.NE.AND P0, PT, R68, 0x1, PT ;  /* 0x000000014400780c */ /* 0x000fce0003f05270 */
[----:B------:R-:W2:Y:S08]  /*58a0*/  LDC.64 R6, c[0x0][0xb10] ;  /* 0x0002c400ff067b82 */ /* 0x000eb00000000a00 */
[----:B------:R-:W3:Y:S08]  /*58b0*/  LDC R0, c[0x0][0xb20] ;  /* 0x0002c800ff007b82 */ /* 0x000ef00000000800 */
[----:B------:R-:W4:Y:S01]  /*58c0*/  LDC R12, c[0x0][0xb0c] ;  /* 0x0002c300ff0c7b82 */ /* 0x000f220000000800 */
[----:B-1----:R-:W-:Y:S01]  /*58d0*/  IMAD.HI.U32 R13, R184, R5, RZ ;  /* 0x00000005b80d7227 */ /* 0x002fe200078e00ff */
[----:B------:R-:W-:-:S03]  /*58e0*/  ISETP.NE.AND P1, PT, R4, 0x1, PT ;  /* 0x000000010400780c */ /* 0x000fc60003f25270 */
[----:B------:R-:W-:-:S03]  /*58f0*/  IMAD.HI.U32 R5, R190, R5, RZ ;  /* 0x00000005be057227 */ /* 0x000fc600078e00ff */
[----:B------:R-:W1:Y:S01]  /*5900*/  LDC.64 R2, c[0x0][0xb28] ;  /* 0x0002ca00ff027b82 */ /* 0x000e620000000a00 */
[----:B--2---:R-:W-:-:S04]  /*5910*/  IMAD.HI.U32 R14, R185, R6, RZ ;  /* 0x00000006b90e7227 */ /* 0x004fc800078e00ff */
[----:B------:R-:W-:Y:S01]  /*5920*/  IMAD.HI.U32 R16, R189, R6, RZ ;  /* 0x00000006bd107227 */ /* 0x000fe200078e00ff */
[----:B------:R-:W-:Y:S02]  /*5930*/  SHF.R.U32.HI R14, RZ, R7, R14 ;  /* 0x00000007ff0e7219 */ /* 0x000fe4000001160e */
[-C--:B---3--:R-:W-:Y:S02]  /*5940*/  SHF.R.U32.HI R13, RZ, R0.reuse, R13 ;  /* 0x00000000ff0d7219 */ /* 0x088fe4000001160d */
[----:B------:R-:W-:Y:S02]  /*5950*/  SHF.R.U32.HI R5, RZ, R0, R5 ;  /* 0x00000000ff057219 */ /* 0x000fe40000011605 */
[----:B------:R-:W-:Y:S02]  /*5960*/  SEL R13, R184, R13, !P1 ;  /* 0x0000000db80d7207 */ /* 0x000fe40004800000 */
[----:B------:R-:W-:Y:S02]  /*5970*/  SHF.R.U32.HI R16, RZ, R7, R16 ;  /* 0x00000007ff107219 */ /* 0x000fe40000011610 */
[----:B----4-:R-:W-:-:S02]  /*5980*/  ISETP.NE.AND P2, PT, R12, 0x1, PT ;  /* 0x000000010c00780c */ /* 0x010fc40003f45270 */
[----:B------:R-:W-:Y:S02]  /*5990*/  SEL R5, R190, R5, !P1 ;  /* 0x00000005be057207 */ /* 0x000fe40004800000 */
[----:B------:R-:W-:Y:S02]  /*59a0*/  SEL R15, R185, R14, !P2 ;  /* 0x0000000eb90f7207 */ /* 0x000fe40005000000 */
[----:B------:R-:W-:Y:S01]  /*59b0*/  SEL R7, R189, R16, !P2 ;  /* 0x00000010bd077207 */ /* 0x000fe20005000000 */
[----:B-1----:R-:W-:-:S04]  /*59c0*/  IMAD.HI.U32 R14, R13, R2, RZ ;  /* 0x000000020d0e7227 */ /* 0x002fc800078e00ff */
        /* <DEDUP_REMOVED lines=25> */
.L_x_111:
[----:B------:R-:W1:Y:S02]  /*5b60*/  LDCU UR4, c[0x0][0xb30] ;  /* 0x00016600ff0477ac */ /* 0x000e640008000800 */
[----:B-1----:R-:W-:-:S09]  /*5b70*/  UISETP.NE.AND UP0, UPT, UR4, 0x1, UPT ;  /* 0x000000010400788c */ /* 0x002fd2000bf05270 */
[----:B------:R-:W-:Y:S05]  /*5b80*/  BRA.U UP0, `(.L_x_112) ;  /* 0x0000000100407547 */ /* 0x000fea000b800000 */
[----:B------:R-:W1:Y:S08]  /*5b90*/  LDC.64 R2, c[0x0][0xb18] ;  /* 0x0002c600ff027b82 */ /* 0x000e700000000a00 */
[----:B------:R-:W2:Y:S08]  /*5ba0*/  LDC.64 R4, c[0x0][0xb10] ;  /* 0x0002c400ff047b82 */ /* 0x000eb00000000a00 */
[----:B------:R-:W3:Y:S08]  /*5bb0*/  LDC R0, c[0x0][0xb20] ;  /* 0x0002c800ff007b82 */ /* 0x000ef00000000800 */
[----:B------:R-:W4:Y:S01]  /*5bc0*/  LDC R6, c[0x0][0xb0c] ;  /* 0x0002c300ff067b82 */ /* 0x000f220000000800 */
[----:B-1----:R-:W-:Y:S01]  /*5bd0*/  IMAD.HI.U32 R3, R190, R3, RZ ;  /* 0x00000003be037227 */ /* 0x002fe200078e00ff */
[----:B------:R-:W-:-:S03]  /*5be0*/  ISETP.NE.AND P0, PT, R2, 0x1, PT ;  /* 0x000000010200780c */ /* 0x000fc60003f05270 */
[----:B--2---:R-:W-:-:S05]  /*5bf0*/  IMAD.HI.U32 R4, R189, R4, RZ ;  /* 0x00000004bd047227 */ /* 0x004fca00078e00ff */
[----:B------:R-:W-:Y:S02]  /*5c00*/  SHF.R.U32.HI R4, RZ, R5, R4 ;  /* 0x00000005ff047219 */ /* 0x000fe40000011604 */
        /* <DEDUP_REMOVED lines=8> */
.L_x_112:
[----:B------:R-:W-:Y:S01]  /*5c90*/  ULOP3.LUT UP0, URZ, UR40, 0x1b0, URZ, 0xc0, !UPT ;  /* 0x000001b028ff7892 */ /* 0x000fe2000f80c0ff */
[----:B------:R-:W-:Y:S02]  /*5ca0*/  IADD3 R183, PT, PT, R183, 0x1, RZ ;  /* 0x00000001b7b77810 */ /* 0x000fe40007ffe0ff */
[----:B------:R-:W-:-:S06]  /*5cb0*/  @P3 SHF.R.U32.HI R191, RZ, 0x10, R9 ;  /* 0x00000010ffbf3819 */ /* 0x000fcc0000011609 */
[----:B------:R-:W-:Y:S05]  /*5cc0*/  BRA.U !UP0, `(.L_x_113) ;  /* 0x0000000108407547 */ /* 0x000fea000b800000 */
[----:B------:R-:W-:Y:S01]  /*5cd0*/  MOV R2, 0x0 ;  /* 0x0000000000027802 */ /* 0x000fe20000000f00 */
[----:B------:R-:W1:Y:S01]  /*5ce0*/  LDCU.64 UR8, c[0x4][0x80] ;  /* 0x01001000ff0877ac */ /* 0x000e620008000a00 */
[----:B------:R-:W-:Y:S02]  /*5cf0*/  HFMA2 R12, -RZ, RZ, 0, 5.9604644775390625e-08 ;  /* 0x00000001ff0c7431 */ /* 0x000fe400000001ff */
[----:B------:R-:W-:Y:S01]  /*5d00*/  IMAD.MOV.U32 R8, RZ, RZ, 0x70 ;  /* 0x00000070ff087424 */ /* 0x000fe200078e00ff */
[----:B------:R-:W2:Y:S01]  /*5d10*/  LDCU.64 UR6, c[0x4][0x88] ;  /* 0x01001100ff0677ac */ /* 0x000ea20008000a00 */
[----:B------:R-:W3:Y:S01]  /*5d20*/  LDC.64 R2, c[0x4][R2] ;  /* 0x0100000002027b82 */ /* 0x000ee20000000a00 */
[----:B------:R-:W-:Y:S01]  /*5d30*/  IMAD.MOV.U32 R13, RZ, RZ, RZ ;  /* 0x000000ffff0d7224 */ /* 0x000fe200078e00ff */
[----:B------:R-:W4:Y:S01]  /*5d40*/  LDCU.64 UR4, c[0x4][0x8] ;  /* 0x01000100ff0477ac */ /* 0x000f220008000a00 */
[----:B-1----:R-:W-:Y:S01]  /*5d50*/  IMAD.U32 R4, RZ, RZ, UR8 ;  /* 0x00000008ff047e24 */ /* 0x002fe2000f8e00ff */
[----:B------:R-:W-:Y:S01]  /*5d60*/  MOV R5, UR9 ;  /* 0x0000000900057c02 */ /* 0x000fe20008000f00 */
[----:B--2---:R-:W-:Y:S01]  /*5d70*/  IMAD.U32 R6, RZ, RZ, UR6 ;  /* 0x00000006ff067e24 */ /* 0x004fe2000f8e00ff */
[----:B------:R-:W-:Y:S01]  /*5d80*/  MOV R7, UR7 ;  /* 0x0000000700077c02 */ /* 0x000fe20008000f00 */
[----:B----4-:R-:W-:Y:S01]  /*5d90*/  IMAD.U32 R10, RZ, RZ, UR4 ;  /* 0x00000004ff0a7e24 */ /* 0x010fe2000f8e00ff */
[----:B------:R-:W-:-:S02]  /*5da0*/  MOV R11, UR5 ;  /* 0x00000005000b7c02 */ /* 0x000fc40008000f00 */
[----:B------:R-:W-:-:S07]  /*5db0*/  LEPC R20, `(.L_x_113) ;  /* 0x000000001014794e */ /* 0x000fce0000000000 */
[----:B---3-5:R-:W-:Y:S05]  /*5dc0*/  CALL.ABS.NOINC R2 ;  /* 0x0000000002007343 */ /* 0x028fea0003c00000 */
.L_x_113:
[----:B------:R-:W-:-:S09]  /*5dd0*/  ULOP3.LUT UP0, URZ, UR43, 0x1b0, URZ, 0xc0, !UPT ;  /* 0x000001b02bff7892 */ /* 0x000fd2000f80c0ff */
        /* <DEDUP_REMOVED lines=17> */
.L_x_114:
[----:B------:R-:W1:Y:S02]  /*5ef0*/  LDC.64 R2, c[0x0][0x890] ;  /* 0x00022400ff027b82 */ /* 0x000e640000000a00 */
[----:B-1----:R-:W-:-:S04]  /*5f00*/  ISETP.NE.U32.AND P3, PT, R2, RZ, PT ;  /* 0x000000ff0200720c */ /* 0x002fc80003f65070 */
[----:B------:R-:W-:-:S13]  /*5f10*/  ISETP.NE.AND.EX P3, PT, R3, RZ, PT, P3 ;  /* 0x000000ff0300720c */ /* 0x000fda0003f65330 */
[----:B------:R-:W-:Y:S05]  /*5f20*/  @!P3 BRA `(.L_x_115) ;  /* 0x000000000034b947 */ /* 0x000fea0003800000 */
[----:B------:R-:W1:Y:S02]  /*5f30*/  LDCU.64 UR4, c[0x0][0x888] ;  /* 0x00011100ff0477ac */ /* 0x000e640008000a00 */
[----:B-1----:R-:W-:-:S04]  /*5f40*/  UISETP.NE.U32.AND UP0, UPT, UR4, URZ, UPT ;  /* 0x000000ff0400728c */ /* 0x002fc8000bf05070 */
[----:B------:R-:W-:-:S09]  /*5f50*/  UISETP.NE.AND.EX UP0, UPT, UR5, URZ, UPT, UP0 ;  /* 0x000000ff0500728c */ /* 0x000fd2000bf05300 */
[----:B------:R-:W-:Y:S05]  /*5f60*/  BRA.U !UP0, `(.L_x_116) ;  /* 0x0000000108187547 */ /* 0x000fea000b800000 */
[----:B------:R-:W1:Y:S01]  /*5f70*/  LDC.64 R4, c[0x0][0x888] ;  /* 0x00022200ff047b82 */ /* 0x000e620000000a00 */
[----:B------:R-:W-:-:S04]  /*5f80*/  IMAD R0, R2, UR36, RZ ;  /* 0x0000002402007c24 */ /* 0x000fc8000f8e02ff */
[----:B-1----:R-:W-:-:S05]  /*5f90*/  IMAD.WIDE R4, R0, 0x4, R4 ;  /* 0x0000000400047825 */ /* 0x002fca00078e0204 */
[----:B-----5:R1:W5:Y:S01]  /*5fa0*/  LDG.E R123, desc[UR38][R4.64] ;  /* 0x00000026047b7981 */ /* 0x020362000c1e1900 */
[----:B------:R-:W-:Y:S01]  /*5fb0*/  MOV R180, 0x1 ;  /* 0x0000000100b47802 */ /* 0x000fe20000000f00 */
[----:B------:R-:W-:Y:S06]  /*5fc0*/  BRA `(.L_x_115) ;  /* 0x00000000000c7947 */ /* 0x000fec0003800000 */
.L_x_116:
[----:B------:R-:W1:Y:S01]  /*5fd0*/  LDCU UR4, c[0x0][0x880] ;  /* 0x00011000ff0477ac */ /* 0x000e620008000800 */
[----:B------:R-:W-:Y:S01]  /*5fe0*/  HFMA2 R180, -RZ, RZ, 0, 5.9604644775390625e-08 ;  /* 0x00000001ffb47431 */ /* 0x000fe200000001ff */
[----:B-1---5:R-:W-:Y:S02]  /*5ff0*/  MOV R123, UR4 ;  /* 0x00000004007b7c02 */ /* 0x022fe40008000f00 */
.L_x_115:
[----:B-1----:R-:W1:Y:S02]  /*6000*/  LDC.64 R4, c[0x0][0x8b0] ;  /* 0x00022c00ff047b82 */ /* 0x002e640000000a00 */
        /* <DEDUP_REMOVED lines=11> */
[----:B------:R-:W-:Y:S05]  /*60c0*/  BRA `(.L_x_117) ;  /* 0x0000000000087947 */ /* 0x000fea0003800000 */
.L_x_118:
[----:B------:R-:W1:Y:S02]  /*60d0*/  LDCU UR4, c[0x0][0x8a0] ;  /* 0x00011400ff0477ac */ /* 0x000e640008000800 */
[----:B-1---5:R-:W-:Y:S02]  /*60e0*/  MOV R74, UR4 ;  /* 0x00000004004a7c02 */ /* 0x022fe40008000f00 */
.L_x_117:
[----:B------:R-:W-:Y:S01]  /*60f0*/  UISETP.NE.AND UP0, UPT, UR44, URZ, UPT ;  /* 0x000000ff2c00728c */ /* 0x000fe2000bf05270 */
[----:B------:R-:W-:-:S04]  /*6100*/  PLOP3.LUT P0, PT, PT, PT, PT, 0x8, 0x80 ;  /* 0x000000000080781c */ /* 0x000fc80003f0e170 */
[----:B------:R-:W-:-:S04]  /*6110*/  P2R R207, PR, RZ, 0x1 ;  /* 0x00000001ffcf7803 */ /* 0x000fc80000000000 */
[----:B------:R-:W-:Y:S05]  /*6120*/  BRA.U !UP0, `(.L_x_119) ;  /* 0x00000001083c7547 */ /* 0x000fea000b800000 */
[----:B------:R-:W-:-:S04]  /*6130*/  ISETP.NE.U32.AND P0, PT, R2, RZ, PT ;  /* 0x000000ff0200720c */ /* 0x000fc80003f05070 */
[----:B------:R-:W-:-:S13]  /*6140*/  ISETP.NE.AND.EX P0, PT, R3, RZ, PT, P0 ;  /* 0x000000ff0300720c */ /* 0x000fda0003f05300 */
[----:B-----5:R-:W-:-:S04]  /*6150*/  @!P0 FSETP.EQ.AND P1, PT, R123, RZ, PT ;  /* 0x000000ff7b00820b */ /* 0x020fc80003f22000 */
[----:B------:R-:W-:Y:S01]  /*6160*/  P2R R207, PR, RZ, 0x2 ;  /* 0x00000002ffcf7803 */ /* 0x000fe20000000000 */
[----:B------:R-:W-:Y:S08]  /*6170*/  @!P0 BRA `(.L_x_119) ;  /* 0x0000000000288947 */ /* 0x000ff00003800000 */
[----:B------:R-:W2:Y:S01]  /*6180*/  LDCU.64 UR4, c[0x0][0x888] ;  /* 0x00011100ff0477ac */ /* 0x000ea20008000a00 */
[----:B------:R-:W-:Y:S02]  /*6190*/  LOP3.LUT P1, RZ, R180, 0xff, RZ, 0xc0, !PT ;  /* 0x000000ffb4ff7812 */ /* 0x000fe4000782c0ff */
[----:B------:R-:W-:-:S04]  /*61a0*/  FSETP.NEU.AND P0, PT, R123, RZ, PT ;  /* 0x000000ff7b00720b */ /* 0x000fc80003f0d000 */
[----:B------:R-:W-:Y:S02]  /*61b0*/  SEL R0, RZ, 0xffffffff, P0 ;  /* 0xffffffffff007807 */ /* 0x000fe40000000000 */
[----:B--2---:R-:W-:-:S04]  /*61c0*/  ISETP.NE.U32.AND P2, PT, RZ, UR4, PT ;  /* 0x00000004ff007c0c */ /* 0x004fc8000bf45070 */
[----:B------:R-:W-:-:S04]  /*61d0*/  ISETP.NE.AND.EX P2, PT, RZ, UR5, PT, P2 ;  /* 0x00000005ff007c0c */ /* 0x000fc8000bf45320 */
[----:B------:R-:W-:-:S04]  /*61e0*/  @!P1 SEL R0, RZ, 0xffffffff, P2 ;  /* 0xffffffffff009807 */ /* 0x000fc80001000000 */
[----:B------:R-:W-:-:S04]  /*61f0*/  LOP3.LUT R0, R0, 0x1, RZ, 0xc0, !PT ;  /* 0x0000000100007812 */ /* 0x000fc800078ec0ff */
[----:B------:R-:W-:-:S04]  /*6200*/  ISETP.EQ.U32.AND P0, PT, R0, 0x1, PT ;  /* 0x000000010000780c */ /* 0x000fc80003f02070 */
[----:B------:R-:W-:-:S09]  /*6210*/  P2R R207, PR, RZ, 0x1 ;  /* 0x00000001ffcf7803 */ /* 0x000fd20000000000 */
.L_x_119:
[----:B------:R-:W-:Y:S01]  /*6220*/  ISETP.NE.AND P4, PT, R207, RZ, PT ;  /* 0x000000ffcf00720c */ /* 0x000fe20003f85270 */
[----:B------:R-:W2:Y:S01]  /*6230*/  LDCU.64 UR4, c[0x0][0x888] ;  /* 0x00011100ff0477ac */ /* 0x000ea20008000a00 */
[----:B------:R-:W-:Y:S01]  /*6240*/  LEA R5, R72, UR41, 0x3 ;  /* 0x0000002948057c11 */ /* 0x000fe2000f8e18ff */
[----:B------:R-:W-:Y:S01]  /*6250*/  IMAD.MOV.U32 R188, RZ, RZ, 0x1 ;  /* 0x00000001ffbc7424 */ /* 0x000fe200078e00ff */
[----:B------:R-:W-:Y:S01]  /*6260*/  SHF.L.U32 R2, R195, 0x1f, RZ ;  /* 0x0000001fc3027819 */ /* 0x000fe200000006ff */
[----:B------:R-:W-:Y:S01]  /*6270*/  IMAD.SHL.U32 R182, R18, 0x80, RZ ;  /* 0x0000008012b67824 */ /* 0x000fe200078e00ff */
[----:B------:R-:W-:Y:S01]  /*6280*/  CS2R R174, SRZ ;  /* 0x0000000000ae7805 */ /* 0x000fe2000001ff00 */
[----:B------:R-:W-:Y:S01]  /*6290*/  IMAD.SHL.U32 R181, R19, 0x80, RZ ;  /* 0x0000008013b57824 */ /* 0x000fe200078e00ff */
[----:B------:R-:W-:Y:S01]  /*62a0*/  CS2R R172, SRZ ;  /* 0x0000000000ac7805 */ /* 0x000fe2000001ff00 */
[----:B------:R-:W-:Y:S01]  /*62b0*/  IMAD R70, R72, 0x80, R73 ;  /* 0x0000008048467824 */ /* 0x000fe200078e0249 */
[----:B------:R-:W-:Y:S01]  /*62c0*/  CS2R R170, SRZ ;  /* 0x0000000000aa7805 */ /* 0x000fe2000001ff00 */
[----:B------:R-:W-:Y:S01]  /*62d0*/  IMAD.MOV.U32 R71, RZ, RZ, RZ ;  /* 0x000000ffff477224 */ /* 0x000fe200078e00ff */
[----:B------:R-:W-:-:S02]  /*62e0*/  CS2R R168, SRZ ;  /* 0x0000000000a87805 */ /* 0x000fc4000001ff00 */
[----:B-1----:R-:W-:Y:S01]  /*62f0*/  @!P4 LEA R7, R193, UR41, 0x3 ;  /* 0x00000029c107cc11 */ /* 0x002fe2000f8e18ff */
[----:B------:R-:W-:Y:S01]  /*6300*/  IMAD.MOV.U32 R187, RZ, RZ, R192 ;  /* 0x000000ffffbb7224 */ /* 0x000fe200078e00c0 */
[----:B------:R-:W-:Y:S01]  /*6310*/  @!P4 SHF.L.U32 R4, R192, 0x1f, RZ ;  /* 0x0000001fc004c819 */ /* 0x000fe200000006ff */
[----:B------:R-:W-:Y:S01]  /*6320*/  IMAD.MOV.U32 R186, RZ, RZ, R193 ;  /* 0x000000ffffba7224 */ /* 0x000fe200078e00c1 */
[----:B------:R-:W-:Y:S02]  /*6330*/  CS2R R166, SRZ ;  /* 0x0000000000a67805 */ /* 0x000fe4000001ff00 */
[----:B------:R-:W-:Y:S01]  /*6340*/  CS2R R164, SRZ ;  /* 0x0000000000a47805 */ /* 0x000fe2000001ff00 */
[----:B------:R-:W1:Y:S01]  /*6350*/  @!P4 SYNCS.PHASECHK.TRANS64.TRYWAIT P1, [R7+URZ+0x100], R4 ;  /* 0x000100040700c5a7 */ /* 0x000e6200080211ff */
[----:B--2---:R-:W-:Y:S02]  /*6360*/  ISETP.NE.U32.AND P0, PT, RZ, UR4, PT ;  /* 0x00000004ff007c0c */ /* 0x004fe4000bf05070 */
[----:B------:R-:W-:-:S02]  /*6370*/  CS2R R162, SRZ ;  /* 0x0000000000a27805 */ /* 0x000fc4000001ff00 */
[----:B------:R-:W-:Y:S02]  /*6380*/  CS2R R160, SRZ ;  /* 0x0000000000a07805 */ /* 0x000fe4000001ff00 */
[----:B------:R-:W-:-:S04]  /*6390*/  ISETP.NE.AND.EX P0, PT, RZ, UR5, PT, P0 ;  /* 0x00000005ff007c0c */ /* 0x000fc8000bf05300 */
[----:B------:R-:W-:Y:S02]  /*63a0*/  SEL R3, RZ, 0xffffffff, P0 ;  /* 0xffffffffff037807 */ /* 0x000fe40000000000 */
[----:B------:R-:W-:Y:S01]  /*63b0*/  LOP3.LUT P0, RZ, R180, 0xff, RZ, 0xc0, !PT ;  /* 0x000000ffb4ff7812 */ /* 0x000fe2000780c0ff */
[----:B------:R-:W2:Y:S01]  /*63c0*/  SYNCS.PHASECHK.TRANS64.TRYWAIT P2, [R5+URZ+0x150], R2 ;  /* 0x00015002050075a7 */ /* 0x000ea200080411ff */
[----:B-1----:R-:W-:Y:S02]  /*63d0*/  @!P4 SEL R188, RZ, 0x1, !P1 ;  /* 0x00000001ffbcc807 */ /* 0x002fe40004800000 */
[----:B--2---:R-:W-:Y:S02]  /*63e0*/  P2R R206, PR, RZ, 0x4 ;  /* 0x00000004ffce7803 */ /* 0x004fe40000000000 */
[----:B-----5:R-:W-:-:S04]  /*63f0*/  FSETP.NEU.AND P2, PT, R123, RZ, PT ;  /* 0x000000ff7b00720b */ /* 0x020fc80003f4d000 */
[----:B------:R-:W-:-:S04]  /*6400*/  SEL R0, RZ, 0xffffffff, P2 ;  /* 0xffffffffff007807 */ /* 0x000fc80001000000 */
[----:B------:R-:W-:Y:S02]  /*6410*/  @P3 SEL R0, R3, R0, !P0 ;  /* 0x0000000003003207 */ /* 0x000fe40004000000 */
[----:B------:R-:W-:Y:S02]  /*6420*/  PLOP3.LUT P0, PT, PT, PT, PT, 0x80, 0x8 ;  /* 0x000000000008781c */ /* 0x000fe40003f0f070 */
[----:B------:R-:W-:-:S04]  /*6430*/  LOP3.LUT R0, R0, 0x1, RZ, 0xc0, !PT ;  /* 0x0000000100007812 */ /* 0x000fc800078ec0ff */
[----:B------:R-:W-:-:S04]  /*6440*/  ISETP.NE.U32.AND P2, PT, R0, 0x1, PT ;  /* 0x000000010000780c */ /* 0x000fc80003f45070 */
[----:B------:R-:W-:Y:S02]  /*6450*/  P2R R202, PR, RZ, 0x4 ;  /* 0x00000004ffca7803 */ /* 0x000fe40000000000 */
[----:B------:R-:W-:-:S04]  /*6460*/  PLOP3.LUT P2, PT, PT, PT, PT, 0x8, 0x80 ;  /* 0x000000000080781c */ /* 0x000fc80003f4e170 */
[----:B------:R-:W-:-:S09]  /*6470*/  P2R R205, PR, RZ, 0x4 ;  /* 0x00000004ffcd7803 */ /* 0x000fd20000000000 */
.L_x_326:
[----:B------:R-:W-:Y:S01]  /*6480*/  ISETP.NE.AND P1, PT, R207, RZ, PT ;  /* 0x000000ffcf00720c */ /* 0x000fe20003f25270 */
[----:B------:R-:W-:Y:S05]  /*6490*/  YIELD ;  /* 0x0000000000007946 */ /* 0x000fea0003800000 */
[----:B------:R-:W-:Y:S01]  /*64a0*/  P2R R204, PR, RZ, 0x1 ;  /* 0x00000001ffcc7803 */ /* 0x000fe20000000000 */
[----:B------:R-:W-:Y:S06]  /*64b0*/  BSSY B1, `(.L_x_120) ;  /* 0x0000029000017945 */ /* 0x000fec0003800000 */
[----:B-1----:R-:W-:Y:S05]  /*64c0*/  @P1 BRA `(.L_x_121) ;  /* 0x00000000009c1947 */ /* 0x002fea0003800000 */
[----:B------:R-:W-:Y:S01]  /*64d0*/  ISETP.NE.AND P1, PT, R202, RZ, PT ;  /* 0x000000ffca00720c */ /* 0x000fe20003f25270 */
[----:B------:R-:W-:Y:S01]  /*64e0*/  BSSY B0, `(.L_x_122) ;  /* 0x000000b000007945 */ /* 0x000fe20003800000 */
[----:B------:R-:W-:Y:S11]  /*64f0*/  ISETP.NE.AND P0, PT, R188, RZ, PT ;  /* 0x000000ffbc00720c */ /* 0x000ff60003f05270 */
[----:B------:R-:W-:Y:S05]  /*6500*/  @P1 LEA R6, R193, R198, 0xd ;  /* 0x000000c6c1061211 */ /* 0x000fea00078e68ff */
[--C-:B------:R-:W-:Y:S02]  /*6510*/  @P1 IMAD R5, R199, -0x10, R6.reuse ;  /* 0xfffffff0c7051824 */ /* 0x100fe400078e0206 */
[----:B------:R-:W-:Y:S03]  /*6520*/  @P1 IMAD R4, R197, -0x10, R6 ;  /* 0xfffffff0c5041824 */ /* 0x000fe600078e0206 */
[----:B------:R-:W-:Y:S01]  /*6530*/  @P1 LEA R2, R196, R5, 0x4 ;  /* 0x00000005c4021211 */ /* 0x000fe200078e20ff */
[----:B------:R-:W-:Y:S06]  /*6540*/  @P0 BRA `(.L_x_123) ;  /* 0x0000000000100947 */ /* 0x000fec0003800000 */
[----:B------:R-:W-:Y:S02]  /*6550*/  LEA R3, R193, UR41, 0x3 ;  /* 0x00000029c1037c11 */ /* 0x000fe4000f8e18ff */
[----:B------:R-:W-:Y:S04]  /*6560*/  SHF.L.U32 R0, R192, 0x1f, RZ ;  /* 0x0000001fc0007819 */ /* 0x000fe800000006ff */
[----:B------:R-:W1:Y:S02]  /*6570*/  SYNCS.PHASECHK.TRANS64.TRYWAIT P0, [R3+URZ+0x100], R0 ;  /* 0x00010000030075a7 */ /* 0x000e6400080011ff */
[----:B-1----:R-:W-:Y:S05]  /*6580*/  @!P0 BRA `(.L_x_124) ;  /* 0x00000088000c8947 */ /* 0x002fea0003800000 */
.L_x_123:
[----:B------:R-:W-:Y:S05]  /*6590*/  BSYNC B0 ;  /* 0x0000000000007941 */ /* 0x000fea0003800000 */
.L_x_122:
[----:B------:R-:W-:Y:S01]  /*65a0*/  ISETP.NE.AND P0, PT, R202, RZ, PT ;  /* 0x000000ffca00720c */ /* 0x000fe20003f05270 */
[----:B-1----:R-:W-:Y:S01]  /*65b0*/  IMAD.U32 R0, RZ, RZ, UR37 ;  /* 0x00000025ff007e24 */ /* 0x002fe2000f8e00ff */
[C---:B------:R-:W-:Y:S01]  /*65c0*/  LEA R3, R186.reuse, UR41, 0x3 ;  /* 0x00000029ba037c11 */ /* 0x040fe2000f8e18ff */
[----:B------:R-:W-:Y:S02]  /*65d0*/  VIADD R186, R186, 0x1 ;  /* 0x00000001baba7836 */ /* 0x000fe40000000000 */
[----:B------:R-:W-:Y:S02]  /*65e0*/  VIADD R193, R193, 0x1 ;  /* 0x00000001c1c17836 */ /* 0x000fe40000000000 */
[----:B------:R-:W-:Y:S05]  /*65f0*/  VIADD R3, R3, 0x110 ;  /* 0x0000011003037836 */ /* 0x000fea0000000000 */
[----:B------:R-:W-:Y:S01]  /*6600*/  PRMT R0, R0, 0x654, R3 ;  /* 0x0000065400007816 */ /* 0x000fe20000000003 */
[----:B------:R1:W2:Y:S04]  /*6610*/  @P0 LDS.128 R160, [R6] ;  /* 0x0000000006a00984 */ /* 0x0002a80000000c00 */
[----:B------:R1:W3:Y:S04]  /*6620*/  @P0 LDS.128 R168, [R4+0x20] ;  /* 0x0000200004a80984 */ /* 0x0002e80000000c00 */
[----:B------:R1:W4:Y:S04]  /*6630*/  @P0 LDS.128 R164, [R5+0x10] ;  /* 0x0000100005a40984 */ /* 0x0003280000000c00 */
[----:B------:R1:W1:Y:S01]  /*6640*/  @P0 LDS.128 R172, [R2+0x10] ;  /* 0x0000100002ac0984 */ /* 0x0002620000000c00 */
[C---:B------:R-:W-:Y:S01]  /*6650*/  ISETP.NE.AND P0, PT, R186.reuse, 0x2, PT ;  /* 0x00000002ba00780c */ /* 0x040fe20003f05270 */
[----:B------:R-:W-:Y:S01]  /*6660*/  @!PT LDS RZ, [RZ] ;  /* 0x00000000fffff984 */ /* 0x000fe20000000800 */
[----:B------:R-:W-:Y:S01]  /*6670*/  @!PT LDS RZ, [RZ] ;  /* 0x00000000fffff984 */ /* 0x000fe20000000800 */
[----:B------:R-:W-:Y:S01]  /*6680*/  @!PT LDS RZ, [RZ] ;  /* 0x00000000fffff984 */ /* 0x000fe20000000800 */
[----:B------:R-:W-:Y:S01]  /*6690*/  @!PT LDS RZ, [RZ] ;  /* 0x00000000fffff984 */ /* 0x000fe20000000800 */
[----:B------:R5:W-:Y:S06]  /*66a0*/  MEMBAR.ALL.CTA ;  /* 0x0000000000007992 */ /* 0x000bec0000008000 */
[----:B-----5:R-:W5:Y:S01]  /*66b0*/  FENCE.VIEW.ASYNC.S ;  /* 0x00000000000073c6 */ /* 0x020f620000000000 */
[----:B------:R-:W-:Y:S01]  /*66c0*/  SEL R186, R186, RZ, P0 ;  /* 0x000000ffbaba7207 */ /* 0x000fe20000000000 */
[----:B-----5:R5:W-:Y:S02]  /*66d0*/  SYNCS.ARRIVE.TRANS64.RED.A1T0 RZ, [R0+URZ], RZ ;  /* 0x000000ff00ff79a7 */ /* 0x020be400081004ff */
[----:B-----5:R-:W-:Y:S02]  /*66e0*/  SEL R0, RZ, 0x1, P0 ;  /* 0x00000001ff007807 */ /* 0x020fe40000000000 */
[----:B------:R-:W-:Y:S02]  /*66f0*/  ISETP.NE.AND P0, PT, R193, 0x2, PT ;  /* 0x00000002c100780c */ /* 0x000fe40003f05270 */
[----:B------:R-:W-:Y:S02]  /*6700*/  LOP3.LUT R187, R187, R0, RZ, 0x3c, !PT ;  /* 0x00000000bbbb7212 */ /* 0x000fe400078e3cff */
[----:B------:R-:W-:Y:S02]  /*6710*/  SEL R3, RZ, 0x1, P0 ;  /* 0x00000001ff037807 */ /* 0x000fe40000000000 */
[----:B------:R-:W-:Y:S02]  /*6720*/  SEL R193, R193, RZ, P0 ;  /* 0x000000ffc1c17207 */ /* 0x000fe40000000000 */
[----:B-1234-:R-:W-:Y:S02]  /*6730*/  LOP3.LUT R192, R192, R3, RZ, 0x3c, !PT ;  /* 0x00000003c0c07212 */ /* 0x01efe400078e3cff */
.L_x_121:
[----:B------:R-:W-:Y:S05]  /*6740*/  BSYNC B1 ;  /* 0x0000000000017941 */ /* 0x000fea0003800000 */
.L_x_120:
[----:B------:R-:W-:Y:S01]  /*6750*/  ISETP.NE.AND P1, PT, R206, RZ, PT ;  /* 0x000000ffce00720c */ /* 0x000fe20003f25270 */
[----:B------:R-:W-:Y:S01]  /*6760*/  IMAD.IADD R64, R70, 0x1, R71 ;  /* 0x0000000146407824 */ /* 0x000fe200078e0247 */
[----:B------:R-:W-:Y:S01]  /*6770*/  ISETP.NE.AND P0, PT, R205, RZ, PT ;  /* 0x000000ffcd00720c */ /* 0x000fe20003f05270 */
[----:B------:R-:W-:Y:S01]  /*6780*/  BSSY B0, `(.L_x_125) ;  /* 0x0000008000007945 */ /* 0x000fe20003800000 */
[----:B------:R-:W-:Y:S02]  /*6790*/  LEA R124, R72, UR41, 0x3 ;  /* 0x00000029487c7c11 */ /* 0x000fe4000f8e18ff */
[----:B------:R-:W-:Y:S02]  /*67a0*/  PLOP3.LUT P0, PT, P0, P1, PT, 0xf8, 0x8f ;  /* 0x00000000008f781c */ /* 0x000fe40000703f70 */
[----:B------:R-:W-:Y:S11]  /*67b0*/  SHF.R.U32.HI R0, RZ, 0x15, R64 ;  /* 0x00000015ff007819 */ /* 0x000ff60000011640 */
[----:B------:R-:W-:Y:S05]  /*67c0*/  @P0 BRA `(.L_x_126) ;  /* 0x00000000000c0947 */ /* 0x000fea0003800000 */
[----:B------:R-:W-:Y:S04]  /*67d0*/  SHF.L.U32 R3, R195, 0x1f, RZ ;  /* 0x0000001fc3037819 */ /* 0x000fe800000006ff */
[----:B------:R-:W1:Y:S02]  /*67e0*/  SYNCS.PHASECHK.TRANS64.TRYWAIT P0, [R124+URZ+0x150], R3 ;  /* 0x000150037c0075a7 */ /* 0x000e6400080011ff */
[----:B-1----:R-:W-:Y:S05]  /*67f0*/  @!P0 BRA `(.L_x_127) ;  /* 0x0000008400848947 */ /* 0x002fea0003800000 */
.L_x_126:
[----:B------:R-:W-:Y:S05]  /*6800*/  BSYNC B0 ;  /* 0x0000000000007941 */ /* 0x000fea0003800000 */
.L_x_125:
[----:B------:R-:W-:Y:S11]  /*6810*/  LOP3.LUT P0, RZ, R0, 0x3, R201, 0x48, !PT ;  /* 0x0000000300ff7812 */ /* 0x000ff600078048c9 */
[----:B------:R-:W-:Y:S02]  /*6820*/  @!UPT UIADD3 URZ, UPT, UPT, URZ, URZ, URZ ;  /* 0x000000fffffff290 */ /* 0x000fe4000fffe0ff */
[----:B------:R-:W-:Y:S05]  /*6830*/  @!P0 BRA `(.L_x_128) ;  /* 0x0000000000408947 */ /* 0x000fea0003800000 */
[----:B------:R-:W2:Y:S01]  /*6840*/  LDCU.64 UR8, c[0x4][0x70] ;  /* 0x01000e00ff0877ac */ /* 0x000ea20008000a00 */
[----:B-1----:R-:W-:Y:S01]  /*6850*/  MOV R3, 0x0 ;  /* 0x0000000000037802 */ /* 0x002fe20000000f00 */
[----:B------:R-:W-:Y:S02]  /*6860*/  HFMA2 R12, -RZ, RZ, 0, 5.9604644775390625e-08 ;  /* 0x00000001ff0c7431 */ /* 0x000fe400000001ff */
[----:B------:R-:W-:Y:S02]  /*6870*/  IMAD.MOV.U32 R8, RZ, RZ, 0x192 ;  /* 0x00000192ff087424 */ /* 0x000fe400078e00ff */
[----:B------:R-:W-:Y:S01]  /*6880*/  IMAD.MOV.U32 R13, RZ, RZ, RZ ;  /* 0x000000ffff0d7224 */ /* 0x000fe200078e00ff */
[----:B------:R-:W1:Y:S01]  /*6890*/  LDCU.64 UR6, c[0x4][0x78] ;  /* 0x01000f00ff0677ac */ /* 0x000e620008000a00 */
[----:B------:R-:W3:Y:S01]  /*68a0*/  LDC.64 R2, c[0x4][R3] ;  /* 0x0100000003027b82 */ /* 0x000ee20000000a00 */
[----:B------:R-:W4:Y:S01]  /*68b0*/  LDCU.64 UR4, c[0x4][0x10] ;  /* 0x01000200ff0477ac */ /* 0x000f220008000a00 */
[----:B--2---:R-:W-:Y:S01]  /*68c0*/  MOV R5, UR9 ;  /* 0x0000000900057c02 */ /* 0x004fe20008000f00 */
[----:B------:R-:W-:Y:S01]  /*68d0*/  IMAD.U32 R4, RZ, RZ, UR8 ;  /* 0x00000008ff047e24 */ /* 0x000fe2000f8e00ff */
[----:B-1----:R-:W-:Y:S01]  /*68e0*/  MOV R7, UR7 ;  /* 0x0000000700077c02 */ /* 0x002fe20008000f00 */
[----:B------:R-:W-:Y:S01]  /*68f0*/  IMAD.U32 R6, RZ, RZ, UR6 ;  /* 0x00000006ff067e24 */ /* 0x000fe2000f8e00ff */
[----:B----4-:R-:W-:Y:S01]  /*6900*/  MOV R11, UR5 ;  /* 0x00000005000b7c02 */ /* 0x010fe20008000f00 */
[----:B------:R-:W-:Y:S02]  /*6910*/  IMAD.U32 R10, RZ, RZ, UR4 ;  /* 0x00000004ff0a7e24 */ /* 0x000fe4000f8e00ff */
[----:B------:R-:W-:Y:S07]  /*6920*/  LEPC R20, `(.L_x_128) ;  /* 0x000000001014794e */ /* 0x000fee0000000000 */
[----:B---3--:R-:W-:Y:S05]  /*6930*/  CALL.ABS.NOINC R2 ;  /* 0x0000000002007343 */ /* 0x008fea0003c00000 */
.L_x_128:
[----:B------:R-:W-:Y:S05]  /*6940*/  WARPSYNC.ALL ;  /* 0x0000000000007948 */ /* 0x000fea0003800000 */
[----:B------:R-:W-:Y:S01]  /*6950*/  R2UR UR4, R64 ;  /* 0x00000000400472ca */ /* 0x000fe200000e0000 */
[----:B------:R-:W-:Y:S01]  /*6960*/  BSSY.RECONVERGENT B1, `(.L_x_129) ;  /* 0x00002fb000017945 */ /* 0x000fe20003800200 */
[-C--:B------:R-:W-:Y:S02]  /*6970*/  F2FP.F16.E4M3.UNPACK_B R0, R170.reuse ;  /* 0x000000aaff00723e */ /* 0x080fe400020006ff */
[-C--:B------:R-:W-:Y:S02]  /*6980*/  F2FP.F16.E4M3.UNPACK_B R2, R171.reuse ;  /* 0x000000abff02723e */ /* 0x080fe400020006ff */
[----:B-1----:R-:W-:Y:S01]  /*6990*/  F2FP.F16.E4M3.UNPACK_B R3, R170.H1 ;  /* 0x000000aaff03723e */ /* 0x002fe200030006ff */
[--C-:B------:R-:W-:Y:S01]  /*69a0*/  HADD2.F32 R79, -RZ, R0.reuse.H0_H0 ;  /* 0x20000000ff4f7230 */ /* 0x100fe20000004100 */
[-C--:B------:R-:W-:Y:S01]  /*69b0*/  F2FP.F16.E4M3.UNPACK_B R126, R160.reuse ;  /* 0x000000a0ff7e723e */ /* 0x080fe200020006ff */
[----:B------:R-:W-:Y:S01]  /*69c0*/  HADD2.F32 R82, -RZ, R0.H1_H1 ;  /* 0x30000000ff527230 */ /* 0x000fe20000004100 */
[----:B------:R-:W-:Y:S01]  /*69d0*/  F2FP.F16.E4M3.UNPACK_B R0, R171.H1 ;  /* 0x000000abff00723e */ /* 0x000fe200030006ff */
[--C-:B------:R-:W-:Y:S01]  /*69e0*/  HADD2.F32 R83, -RZ, R2.reuse.H0_H0 ;  /* 0x20000002ff537230 */ /* 0x100fe20000004100 */
[----:B------:R-:W-:Y:S01]  /*69f0*/  F2FP.F16.E4M3.UNPACK_B R128, R160.H1 ;  /* 0x000000a0ff80723e */ /* 0x000fe200030006ff */
[----:B------:R-:W1:Y:S01]  /*6a00*/  LDTM.x64 R4, tmem[UR4] ;  /* 0x00000004000479ee */ /* 0x000e620008340000 */
[----:B------:R-:W-:Y:S01]  /*6a10*/  HADD2.F32 R86, -RZ, R2.H1_H1 ;  /* 0x30000002ff567230 */ /* 0x000fe20000004100 */
[----:B------:R-:W-:Y:S01]  /*6a20*/  F2FP.F16.E4M3.UNPACK_B R2, R172 ;  /* 0x000000acff02723e */ /* 0x000fe200020006ff */
[--C-:B------:R-:W-:Y:S01]  /*6a30*/  HADD2.F32 R85, -RZ, R0.reuse.H0_H0 ;  /* 0x20000000ff557230 */ /* 0x100fe20000004100 */
[----:B------:R-:W-:Y:S01]  /*6a40*/  F2FP.F16.E4M3.UNPACK_B R130, R161 ;  /* 0x000000a1ff82723e */ /* 0x000fe200020006ff */
[----:B------:R-:W-:Y:S01]  /*6a50*/  HADD2.F32 R88, -RZ, R0.H1_H1 ;  /* 0x30000000ff587230 */ /* 0x000fe20000004100 */
[----:B------:R-:W-:Y:S01]  /*6a60*/  F2FP.F16.E4M3.UNPACK_B R0, R173 ;  /* 0x000000adff00723e */ /* 0x000fe200020006ff */
[--C-:B------:R-:W-:Y:S01]  /*6a70*/  HADD2.F32 R87, -RZ, R2.reuse.H0_H0 ;  /* 0x20000002ff577230 */ /* 0x100fe20000004100 */
[----:B------:R-:W-:Y:S01]  /*6a80*/  F2FP.F16.E4M3.UNPACK_B R132, R161.H1 ;  /* 0x000000a1ff84723e */ /* 0x000fe200030006ff */
[----:B------:R-:W-:Y:S01]  /*6a90*/  HADD2.F32 R90, -RZ, R2.H1_H1 ;  /* 0x30000002ff5a7230 */ /* 0x000fe20000004100 */
[----:B------:R-:W-:Y:S01]  /*6aa0*/  F2FP.F16.E4M3.UNPACK_B R2, R173.H1 ;  /* 0x000000adff02723e */ /* 0x000fe200030006ff */
        /* <DEDUP_REMOVED lines=11> */
[----:B------:R-:W-:Y:S01]  /*6b60*/  F2FP.F16.E4M3.UNPACK_B R0, R175.H1 ;  /* 0x000000afff00723e */ /* 0x000fe200030006ff */
[--C-:B------:R-:W-:Y:S02]  /*6b70*/  HADD2.F32 R93, -RZ, R2.reuse.H0_H0 ;  /* 0x20000002ff5d7230 */ /* 0x100fe40000004100 */
[C---:B-1----:R-:W-:Y:S01]  /*6b80*/  FMUL R7, R74.reuse, R7 ;  /* 0x000000074a077220 */ /* 0x042fe20000400000 */
[----:B------:R-:W-:Y:S01]  /*6b90*/  HADD2.F32 R96, -RZ, R2.H1_H1 ;  /* 0x30000002ff607230 */ /* 0x000fe20000004100 */
[----:B------:R-:W-:Y:S01]  /*6ba0*/  F2FP.F16.E4M3.UNPACK_B R2, R175 ;  /* 0x000000afff02723e */ /* 0x000fe200020006ff */
[--C-:B------:R-:W-:Y:S02]  /*6bb0*/  HADD2.F32 R89, -RZ, R3.reuse.H0_H0 ;  /* 0x20000003ff597230 */ /* 0x100fe40000004100 */
[C---:B------:R-:W-:Y:S01]  /*6bc0*/  FMUL R11, R74.reuse, R11 ;  /* 0x0000000b4a0b7220 */ /* 0x040fe20000400000 */
[----:B------:R-:W-:Y:S01]  /*6bd0*/  HADD2.F32 R92, -RZ, R3.H1_H1 ;  /* 0x30000003ff5c7230 */ /* 0x000fe20000004100 */
[----:B------:R-:W-:Y:S01]  /*6be0*/  F2FP.F16.E4M3.UNPACK_B R3, R174.H1 ;  /* 0x000000aeff03723e */ /* 0x000fe200030006ff */
[----:B------:R-:W-:Y:S01]  /*6bf0*/  HADD2.F32 R125, -RZ, R126.H0_H0 ;  /* 0x2000007eff7d7230 */ /* 0x000fe20000004100 */
[----:B------:R-:W-:Y:S01]  /*6c00*/  F2FP.F16.E4M3.UNPACK_B R140, R163.H1 ;  /* 0x000000a3ff8c723e */ /* 0x000fe200030006ff */
[--C-:B------:R-:W-:Y:S01]  /*6c10*/  HADD2.F32 R101, -RZ, R0.reuse.H0_H0 ;  /* 0x20000000ff657230 */ /* 0x100fe20000004100 */
[----:B------:R-:W-:Y:S01]  /*6c20*/  F2FP.F16.E4M3.UNPACK_B R142, R164 ;  /* 0x000000a4ff8e723e */ /* 0x000fe200020006ff */
[----:B------:R-:W-:Y:S02]  /*6c30*/  HADD2.F32 R104, -RZ, R0.H1_H1 ;  /* 0x30000000ff687230 */ /* 0x000fe40000004100 */
[C---:B------:R-:W-:Y:S01]  /*6c40*/  FMUL R0, R74.reuse, R4 ;  /* 0x000000044a007220 */ /* 0x040fe20000400000 */
[----:B------:R-:W-:Y:S02]  /*6c50*/  HADD2.F32 R127, -RZ, R126.H1_H1 ;  /* 0x3000007eff7f7230 */ /* 0x000fe40000004100 */
[C---:B------:R-:W-:Y:S01]  /*6c60*/  FMUL R4, R74.reuse, R8 ;  /* 0x000000084a047220 */ /* 0x040fe20000400000 */
[--C-:B------:R-:W-:Y:S02]  /*6c70*/  HADD2.F32 R99, -RZ, R2.reuse.H0_H0 ;  /* 0x20000002ff637230 */ /* 0x100fe40000004100 */
[C---:B------:R-:W-:Y:S01]  /*6c80*/  FFMA R0, R123.reuse, R125, R0 ;  /* 0x0000007d7b007223 */ /* 0x040fe20000000000 */
[----:B------:R-:W-:Y:S02]  /*6c90*/  HADD2.F32 R102, -RZ, R2.H1_H1 ;  /* 0x30000002ff667230 */ /* 0x000fe40000004100 */
[C---:B------:R-:W-:Y:S01]  /*6ca0*/  FMUL R2, R74.reuse, R5 ;  /* 0x000000054a027220 */ /* 0x040fe20000400000 */
[--C-:B------:R-:W-:Y:S02]  /*6cb0*/  HADD2.F32 R126, -RZ, R128.reuse.H0_H0 ;  /* 0x20000080ff7e7230 */ /* 0x100fe40000004100 */
[C---:B------:R-:W-:Y:S01]  /*6cc0*/  FMUL R5, R74.reuse, R9 ;  /* 0x000000094a057220 */ /* 0x040fe20000400000 */
[--C-:B------:R-:W-:Y:S02]  /*6cd0*/  HADD2.F32 R97, -RZ, R3.reuse.H0_H0 ;  /* 0x20000003ff617230 */ /* 0x100fe40000004100 */
[C---:B------:R-:W-:Y:S01]  /*6ce0*/  FFMA R2, R123.reuse, R127, R2 ;  /* 0x0000007f7b027223 */ /* 0x040fe20000000002 */
[----:B------:R-:W-:Y:S02]  /*6cf0*/  HADD2.F32 R100, -RZ, R3.H1_H1 ;  /* 0x30000003ff647230 */ /* 0x000fe40000004100 */
[C---:B------:R-:W-:Y:S01]  /*6d00*/  FMUL R3, R74.reuse, R6 ;  /* 0x000000064a037220 */ /* 0x040fe20000400000 */
[----:B------:R-:W-:Y:S02]  /*6d10*/  HADD2.F32 R128, -RZ, R128.H1_H1 ;  /* 0x30000080ff807230 */ /* 0x000fe40000004100 */
[C---:B------:R-:W-:Y:S01]  /*6d20*/  FMUL R6, R74.reuse, R10 ;  /* 0x0000000a4a067220 */ /* 0x040fe20000400000 */
[--C-:B------:R-:W-:Y:S02]  /*6d30*/  HADD2.F32 R129, -RZ, R130.reuse.H0_H0 ;  /* 0x20000082ff817230 */ /* 0x100fe40000004100 */
[C---:B------:R-:W-:Y:S01]  /*6d40*/  FFMA R3, R123.reuse, R126, R3 ;  /* 0x0000007e7b037223 */ /* 0x040fe20000000003 */
[----:B------:R-:W-:Y:S02]  /*6d50*/  HADD2.F32 R130, -RZ, R130.H1_H1 ;  /* 0x30000082ff827230 */ /* 0x000fe40000004100 */
[C---:B------:R-:W-:Y:S01]  /*6d60*/  FFMA R7, R123.reuse, R128, R7 ;  /* 0x000000807b077223 */ /* 0x040fe20000000007 */
[--C-:B------:R-:W-:Y:S02]  /*6d70*/  HADD2.F32 R131, -RZ, R132.reuse.H0_H0 ;  /* 0x20000084ff837230 */ /* 0x100fe40000004100 */
[C---:B------:R-:W-:Y:S01]  /*6d80*/  FMUL R8, R74.reuse, R12 ;  /* 0x0000000c4a087220 */ /* 0x040fe20000400000 */
        /* <DEDUP_REMOVED lines=12> */
[C---:B------:R-:W-:Y:S01]  /*6e50*/  FFMA R11, R123.reuse, R132, R11 ;  /* 0x000000847b0b7223 */ /* 0x040fe2000000000b */
[----:B------:R-:W-:Y:S01]  /*6e60*/  HADD2.F32 R138, -RZ, R138.H1_H1 ;  /* 0x3000008aff8a7230 */ /* 0x000fe20000004100 */
[----:B------:R-:W-:Y:S01]  /*6e70*/  F2FP.F16.E4M3.UNPACK_B R144, R164.H1 ;  /* 0x000000a4ff90723e */ /* 0x000fe200030006ff */
[C---:B------:R-:W-:Y:S01]  /*6e80*/  FMUL R12, R74.reuse, R16 ;  /* 0x000000104a0c7220 */ /* 0x040fe20000400000 */
[C---:B------:R-:W-:Y:S01]  /*6e90*/  FFMA R8, R123.reuse, R133, R8 ;  /* 0x000000857b087223 */ /* 0x040fe20000000008 */
[--C-:B------:R-:W-:Y:S02]  /*6ea0*/  HADD2.F32 R139, -RZ, R140.reuse.H0_H0 ;  /* 0x2000008cff8b7230 */ /* 0x100fe40000004100 */
[C---:B------:R-:W-:Y:S01]  /*6eb0*/  FMUL R13, R74.reuse, R17 ;  /* 0x000000114a0d7220 */ /* 0x040fe20000400000 */
[C---:B------:R-:W-:Y:S01]  /*6ec0*/  FFMA R9, R123.reuse, R134, R9 ;  /* 0x000000867b097223 */ /* 0x040fe20000000009 */
[----:B------:R-:W-:Y:S01]  /*6ed0*/  HADD2.F32 R140, -RZ, R140.H1_H1 ;  /* 0x3000008cff8c7230 */ /* 0x000fe20000004100 */
[----:B------:R-:W-:Y:S01]  /*6ee0*/  F2FP.F16.E4M3.UNPACK_B R146, R165 ;  /* 0x000000a5ff92723e */ /* 0x000fe200020006ff */
[C---:B------:R-:W-:Y:S01]  /*6ef0*/  FMUL R14, R74.reuse, R18 ;  /* 0x000000124a0e7220 */ /* 0x040fe20000400000 */
        /* <DEDUP_REMOVED lines=67> */
[----:B------:R-:W-:Y:S02]  /*7330*/  HADD2.F32 R76, -RZ, R177.H1_H1 ;  /* 0x300000b1ff4c7230 */ /* 0x000fe40000004100 */
        /* <DEDUP_REMOVED lines=62> */
[----:B------:R-:W-:Y:S02]  /*7720*/  HFMA2 R64, -RZ, RZ, 3.7421875, 0 ;  /* 0x437c0000ff407431 */ /* 0x000fe400000001ff */
[----:B------:R-:W-:Y:S01]  /*7730*/  FMUL R67, R74, R67 ;  /* 0x000000434a437220 */ /* 0x000fe20000400000 */
[C---:B------:R-:W-:Y:S01]  /*7740*/  FFMA R63, R123.reuse, R100, R63 ;  /* 0x000000647b3f7223 */ /* 0x040fe2000000003f */
[----:B------:R-:W-:Y:S01]  /*7750*/  MOV R117, 0x3bbb989d ;  /* 0x3bbb989d00757802 */ /* 0x000fe20000000f00 */
[C---:B------:R-:W-:Y:S01]  /*7760*/  FFMA R60, R123.reuse, R99, R60 ;  /* 0x000000637b3c7223 */ /* 0x040fe2000000003c */
[C---:B------:R-:W-:Y:S01]  /*7770*/  FFMA R61, R123.reuse, R102, R61 ;  /* 0x000000667b3d7223 */ /* 0x040fe2000000003d */
[C---:B------:R-:W-:Y:S01]  /*7780*/  FFMA R62, R123.reuse, R101, R62 ;  /* 0x000000657b3e7223 */ /* 0x040fe2000000003e */
[----:B------:R-:W-:Y:S01]  /*7790*/  FFMA R67, R123, R104, R67 ;  /* 0x000000687b437223 */ /* 0x000fe20000000043 */
[-C--:B------:R-:W-:Y:S01]  /*77a0*/  FFMA.SAT R65, R0, -R117.reuse, 0.5 ;  /* 0x3f00000000417423 */ /* 0x080fe20000002875 */
[----:B------:R-:W-:Y:S03]  /*77b0*/  ISETP.NE.AND P6, PT, R205, RZ, PT ;  /* 0x000000ffcd00720c */ /* 0x000fe60003fc5270 */
[-C--:B------:R-:W-:Y:S04]  /*77c0*/  FFMA.RM R66, R65, R64.reuse, 12582913 ;  /* 0x4b40000141427423 */ /* 0x080fe80000004040 */
[----:B------:R-:W-:Y:S04]  /*77d0*/  FADD R65, R66, -12583039 ;  /* 0xcb40007f42417421 */ /* 0x000fe80000000000 */
[----:B------:R-:W-:Y:S02]  /*77e0*/  FFMA R65, R0, -1.4426950216293334961, -R65 ;  /* 0xbfb8aa3b00417823 */ /* 0x000fe40000000841 */
[----:B------:R-:W-:Y:S01]  /*77f0*/  @P6 NOP ;  /* 0x0000000000006918 */ /* 0x000fe20000000000 */
[----:B------:R-:W-:Y:S01]  /*7800*/  @P6 IADD3 R124, PT, PT, R124, 0x170, RZ ;  /* 0x000001707c7c6810 */ /* 0x000fe20007ffe0ff */
[----:B------:R-:W-:Y:S01]  /*7810*/  FFMA R65, R0, -1.925963033500011079e-08, R65 ;  /* 0xb2a5706000417823 */ /* 0x000fe20000000041 */
[-C--:B------:R-:W-:Y:S02]  /*7820*/  FFMA.SAT R69, R2, -R117.reuse, 0.5 ;  /* 0x3f00000002457423 */ /* 0x080fe40000002875 */
[----:B------:R-:W-:Y:S01]  /*7830*/  @P6 LOP3.LUT R124, R124, 0xfefffff8, RZ, 0xc0, !PT ;  /* 0xfefffff87c7c6812 */ /* 0x000fe200078ec0ff */
[----:B------:R-:W1:Y:S01]  /*7840*/  MUFU.EX2 R118, R65 ;  /* 0x0000004100767308 */ /* 0x000e620000000800 */
[-C--:B------:R-:W-:Y:S02]  /*7850*/  FFMA.RM R75, R69, R64.reuse, 12582913 ;  /* 0x4b400001454b7423 */ /* 0x080fe40000004040 */
[----:B------:R2:W-:Y:S02]  /*7860*/  @P6 SYNCS.ARRIVE.TRANS64.RED.A1T0 RZ, [R124+URZ], RZ ;  /* 0x000000ff7cff69a7 */ /* 0x0005e400081004ff */
[----:B------:R-:W-:Y:S04]  /*7870*/  FADD R69, R75, -12583039 ;  /* 0xcb40007f4b457421 */ /* 0x000fe80000000000 */
[C---:B------:R-:W-:Y:S04]  /*7880*/  FFMA R69, R2.reuse, -1.4426950216293334961, -R69 ;  /* 0xbfb8aa3b02457823 */ /* 0x040fe80000000845 */
[----:B------:R-:W-:Y:S01]  /*7890*/  FFMA R69, R2, -1.925963033500011079e-08, R69 ;  /* 0xb2a5706002457823 */ /* 0x000fe20000000045 */
[-C--:B------:R-:W-:Y:S04]  /*78a0*/  FFMA.SAT R77, R3, -R117.reuse, 0.5 ;  /* 0x3f000000034d7423 */ /* 0x080fe80000002875 */
[-C--:B------:R-:W-:Y:S01]  /*78b0*/  FFMA.RM R76, R77, R64.reuse, 12582913 ;  /* 0x4b4000014d4c7423 */ /* 0x080fe20000004040 */
[----:B------:R-:W3:Y:S03]  /*78c0*/  MUFU.EX2 R69, R69 ;  /* 0x0000004500457308 */ /* 0x000ee60000000800 */
[----:B------:R-:W-:Y:S04]  /*78d0*/  FADD R0, R76, -12583039 ;  /* 0xcb40007f4c007421 */ /* 0x000fe80000000000 */
[C---:B------:R-:W-:Y:S04]  /*78e0*/  FFMA R0, R3.reuse, -1.4426950216293334961, -R0 ;  /* 0xbfb8aa3b03007823 */ /* 0x040fe80000000800 */
[----:B------:R-:W-:Y:S01]  /*78f0*/  FFMA R0, R3, -1.925963033500011079e-08, R0 ;  /* 0xb2a5706003007823 */ /* 0x000fe20000000000 */
[-C--:B------:R-:W-:Y:S03]  /*7900*/  FFMA.SAT R3, R7, -R117.reuse, 0.5 ;  /* 0x3f00000007037423 */ /* 0x080fe60000002875 */
[----:B------:R-:W4:Y:S01]  /*7910*/  MUFU.EX2 R119, R0 ;  /* 0x0000000000777308 */ /* 0x000f220000000800 */
[-C--:B------:R-:W-:Y:S04]  /*7920*/  FFMA.RM R77, R3, R64.reuse, 12582913 ;  /* 0x4b400001034d7423 */ /* 0x080fe80000004040 */
[----:B------:R-:W-:Y:S04]  /*7930*/  FADD R2, R77, -12583039 ;  /* 0xcb40007f4d027421 */ /* 0x000fe80000000000 */
[C---:B------:R-:W-:Y:S04]  /*7940*/  FFMA R2, R7.reuse, -1.4426950216293334961, -R2 ;  /* 0xbfb8aa3b07027823 */ /* 0x040fe80000000802 */
[----:B------:R-:W-:Y:S01]  /*7950*/  FFMA R2, R7, -1.925963033500011079e-08, R2 ;  /* 0xb2a5706007027823 */ /* 0x000fe20000000002 */
[-C--:B------:R-:W-:Y:S03]  /*7960*/  FFMA.SAT R3, R4, -R117.reuse, 0.5 ;  /* 0x3f00000004037423 */ /* 0x080fe60000002875 */
[----:B------:R-:W5:Y:S01]  /*7970*/  MUFU.EX2 R120, R2 ;  /* 0x0000000200787308 */ /* 0x000f620000000800 */
[-C--:B------:R-:W-:Y:S04]  /*7980*/  FFMA.RM R78, R3, R64.reuse, 12582913 ;  /* 0x4b400001034e7423 */ /* 0x080fe80000004040 */
[----:B------:R-:W-:Y:S04]  /*7990*/  FADD R3, R78, -12583039 ;  /* 0xcb40007f4e037421 */ /* 0x000fe80000000000 */
[C---:B------:R-:W-:Y:S04]  /*79a0*/  FFMA R3, R4.reuse, -1.4426950216293334961, -R3 ;  /* 0xbfb8aa3b04037823 */ /* 0x040fe80000000803 */
[----:B------:R-:W-:Y:S01]  /*79b0*/  FFMA R3, R4, -1.925963033500011079e-08, R3 ;  /* 0xb2a5706004037823 */ /* 0x000fe20000000003 */
[-C--:B------:R-:W-:Y:S03]  /*79c0*/  FFMA.SAT R7, R5, -R117.reuse, 0.5 ;  /* 0x3f00000005077423 */ /* 0x080fe60000002875 */
[----:B------:R-:W2:Y:S01]  /*79d0*/  MUFU.EX2 R121, R3 ;  /* 0x0000000300797308 */ /* 0x000ea20000000800 */
        /* <DEDUP_REMOVED lines=118> */
[-C--:B------:R-:W-:Y:S04]  /*8140*/  FFMA.SAT R27, R25, -R117.reuse, 0.5 ;  /* 0x3f000000191b7423 */ /* 0x080fe80000002875 */
[-C--:B------:R-:W-:Y:S04]  /*8150*/  FFMA.RM R99, R27, R64.reuse, 12582913 ;  /* 0x4b4000011b637423 */ /* 0x080fe80000004040 */
[----:B------:R-:W-:Y:S04]  /*8160*/  FADD R24, R99, -12583039 ;  /* 0xcb40007f63187421 */ /* 0x000fe80000000000 */
[C---:B------:R-:W-:Y:S04]  /*8170*/  FFMA R24, R25.reuse, -1.4426950216293334961, -R24 ;  /* 0xbfb8aa3b19187823 */ /* 0x040fe80000000818 */
[----:B------:R-:W-:Y:S01]  /*8180*/  FFMA R24, R25, -1.925963033500011079e-08, R24 ;  /* 0xb2a5706019187823 */ /* 0x000fe20000000018 */
[-C--:B------:R-:W-:Y:S03]  /*8190*/  FFMA.SAT R25, R26, -R117.reuse, 0.5 ;  /* 0x3f0000001a197423 */ /* 0x080fe60000002875 */
[----:B------:R-:W-:Y:S01]  /*81a0*/  MUFU.EX2 R143, R24 ;  /* 0x00000018008f7308 */ /* 0x000fe20000000800 */
        /* <DEDUP_REMOVED lines=44> */
[----:B------:R1:W-:Y:S01]  /*8470*/  MUFU.EX2 R148, R32 ;  /* 0x0000002000947308 */ /* 0x0003e20000000800 */
[-C--:B------:R-:W-:Y:S04]  /*8480*/  FFMA.RM R108, R33, R64.reuse, 12582913 ;  /* 0x4b400001216c7423 */ /* 0x080fe80000004040 */
[----:B------:R-:W-:Y:S04]  /*8490*/  FADD R33, R108, -12583039 ;  /* 0xcb40007f6c217421 */ /* 0x000fe80000000000 */
[C---:B------:R-:W-:Y:S04]  /*84a0*/  FFMA R33, R34.reuse, -1.4426950216293334961, -R33 ;  /* 0xbfb8aa3b22217823 */ /* 0x040fe80000000821 */
[----:B------:R-:W-:Y:S01]  /*84b0*/  FFMA R33, R34, -1.925963033500011079e-08, R33 ;  /* 0xb2a5706022217823 */ /* 0x000fe20000000021 */
[-C--:B------:R-:W-:Y:S03]  /*84c0*/  FFMA.SAT R35, R39, -R117.reuse, 0.5 ;  /* 0x3f00000027237423 */ /* 0x080fe60000002875 */
[----:B------:R3:W-:Y:S01]  /*84d0*/  MUFU.EX2 R149, R33 ;  /* 0x0000002100957308 */ /* 0x0007e20000000800 */
[----:B------:R-:W-:Y:S01]  /*84e0*/  FFMA.RM R109, R35, R64, 12582913 ;  /* 0x4b400001236d7423 */ /* 0x000fe20000004040 */
[----:B-1----:R-:W-:Y:S03]  /*84f0*/  @P6 IADD3 R32, PT, PT, R72, 0x1, RZ ;  /* 0x0000000148206810 */ /* 0x002fe60007ffe0ff */
[----:B------:R-:W-:Y:S01]  /*8500*/  FADD R34, R109, -12583039 ;  /* 0xcb40007f6d227421 */ /* 0x000fe20000000000 */
[C---:B------:R-:W-:Y:S03]  /*8510*/  @P6 ISETP.NE.AND P0, PT, R32.reuse, 0x4, PT ;  /* 0x000000042000680c */ /* 0x040fe60003f05270 */
[C---:B------:R-:W-:Y:S01]  /*8520*/  FFMA R34, R39.reuse, -1.4426950216293334961, -R34 ;  /* 0xbfb8aa3b27227823 */ /* 0x040fe20000000822 */
[----:B------:R-:W-:Y:S02]  /*8530*/  @P6 SEL R72, R32, RZ, P0 ;  /* 0x000000ff20486207 */ /* 0x000fe40000000000 */
[----:B------:R-:W-:Y:S01]  /*8540*/  @P6 SEL R32, RZ, 0x1, P0 ;  /* 0x00000001ff206807 */ /* 0x000fe20000000000 */
[----:B------:R-:W-:Y:S01]  /*8550*/  FFMA R34, R39, -1.925963033500011079e-08, R34 ;  /* 0xb2a5706027227823 */ /* 0x000fe20000000022 */
[-C--:B------:R-:W-:Y:S02]  /*8560*/  FFMA.SAT R35, R36, -R117.reuse, 0.5 ;  /* 0x3f00000024237423 */ /* 0x080fe40000002875 */
[----:B------:R-:W-:Y:S01]  /*8570*/  @P6 LOP3.LUT R195, R195, R32, RZ, 0x3c, !PT ;  /* 0x00000020c3c36212 */ /* 0x000fe200078e3cff */
[----:B------:R-:W-:Y:S01]  /*8580*/  MUFU.EX2 R150, R34 ;  /* 0x0000002200967308 */ /* 0x000fe20000000800 */
[-C--:B------:R-:W-:Y:S01]  /*8590*/  FFMA.RM R110, R35, R64.reuse, 12582913 ;  /* 0x4b400001236e7423 */ /* 0x080fe20000004040 */
[----:B------:R-:W-:Y:S02]  /*85a0*/  SHF.L.U32 R32, R76, 0x17, RZ ;  /* 0x000000174c207819 */ /* 0x000fe400000006ff */
[----:B---3--:R-:W-:Y:S01]  /*85b0*/  SHF.L.U32 R33, R81, 0x17, RZ ;  /* 0x0000001751217819 */ /* 0x008fe200000006ff */
        /* <DEDUP_REMOVED lines=43> */
[CC--:B------:R-:W-:Y:S03]  /*8870*/  FFMA.SAT R43, R44.reuse, -R117.reuse, 0.5 ;  /* 0x3f0000002c2b7423 */ /* 0x0c0fe60000002875 */
        /* <DEDUP_REMOVED lines=12> */
[----:B------:R1:W-:Y:S01]  /*8940*/  MUFU.EX2 R158, R0 ;  /* 0x00000000009e7308 */ /* 0x0003e20000000800 */
[-C--:B------:R-:W-:Y:S04]  /*8950*/  FFMA.RM R45, R3, R64.reuse, 12582913 ;  /* 0x4b400001032d7423 */ /* 0x080fe80000004040 */
[----:B------:R-:W-:Y:S04]  /*8960*/  FADD R3, R45, -12583039 ;  /* 0xcb40007f2d037421 */ /* 0x000fe80000000000 */
[C---:B------:R-:W-:Y:S04]  /*8970*/  FFMA R3, R46.reuse, -1.4426950216293334961, -R3 ;  /* 0xbfb8aa3b2e037823 */ /* 0x040fe80000000803 */
[----:B------:R-:W-:Y:S01]  /*8980*/  FFMA R3, R46, -1.925963033500011079e-08, R3 ;  /* 0xb2a570602e037823 */ /* 0x000fe20000000003 */
[-C--:B------:R-:W-:Y:S01]  /*8990*/  FFMA.SAT R5, R51, -R117.reuse, 0.5 ;  /* 0x3f00000033057423 */ /* 0x080fe20000002875 */
[----:B-1----:R-:W-:Y:S03]  /*89a0*/  SHF.L.U32 R0, R75, 0x17, RZ ;  /* 0x000000174b007819 */ /* 0x002fe600000006ff */
[-C--:B------:R-:W-:Y:S04]  /*89b0*/  FFMA.RM R46, R5, R64.reuse, 12582913 ;  /* 0x4b400001052e7423 */ /* 0x080fe80000004040 */
[----:B------:R-:W-:Y:S04]  /*89c0*/  FADD R2, R46, -12583039 ;  /* 0xcb40007f2e027421 */ /* 0x000fe80000000000 */
[C---:B------:R-:W-:Y:S04]  /*89d0*/  FFMA R2, R51.reuse, -1.4426950216293334961, -R2 ;  /* 0xbfb8aa3b33027823 */ /* 0x040fe80000000802 */
[----:B------:R-:W-:Y:S01]  /*89e0*/  FFMA R2, R51, -1.925963033500011079e-08, R2 ;  /* 0xb2a5706033027823 */ /* 0x000fe20000000002 */
[CC--:B------:R-:W-:Y:S04]  /*89f0*/  FFMA.SAT R5, R48.reuse, -R117.reuse, 0.5 ;  /* 0x3f00000030057423 */ /* 0x0c0fe80000002875 */
        /* <DEDUP_REMOVED lines=10> */
[CC--:B------:R-:W-:Y:S01]  /*8aa0*/  FFMA.SAT R7, R50.reuse, -R117.reuse, 0.5 ;  /* 0x3f00000032077423 */ /* 0x0c0fe20000002875 */
[----:B-1----:R-:W-:Y:S03]  /*8ab0*/  SHF.L.U32 R5, R83, 0x17, RZ ;  /* 0x0000001753057819 */ /* 0x002fe600000006ff */
        /* <DEDUP_REMOVED lines=9> */
[CC--:B------:R-:W-:Y:S04]  /*8b50*/  FFMA.SAT R9, R52.reuse, -R117.reuse, 0.5 ;  /* 0x3f00000034097423 */ /* 0x0c0fe80000002875 */
[-C--:B------:R-:W-:Y:S01]  /*8b60*/  FFMA.RM R55, R9, R64.reuse, 12582913 ;  /* 0x4b40000109377423 */ /* 0x080fe20000004040 */
[----:B------:R-:W-:Y:S03]  /*8b70*/  MUFU.EX2 R6, R6 ;  /* 0x0000000600067308 */ /* 0x000fe60000000800 */
[----:B------:R-:W-:Y:S04]  /*8b80*/  FADD R9, R55, -12583039 ;  /* 0xcb40007f37097421 */ /* 0x000fe80000000000 */
[C---:B------:R-:W-:Y:S04]  /*8b90*/  FFMA R9, R52.reuse, -1.4426950216293334961, -R9 ;  /* 0xbfb8aa3b34097823 */ /* 0x040fe80000000809 */
[----:B------:R-:W-:Y:S01]  /*8ba0*/  FFMA R9, R52, -1.925963033500011079e-08, R9 ;  /* 0xb2a5706034097823 */ /* 0x000fe20000000009 */
[-C--:B------:R-:W-:Y:S01]  /*8bb0*/  FFMA.SAT R11, R53, -R117.reuse, 0.5 ;  /* 0x3f000000350b7423 */ /* 0x080fe20000002875 */
[----:B------:R1:W3:Y:S03]  /*8bc0*/  MUFU.EX2 R52, R23 ;  /* 0x0000001700347308 */ /* 0x0002e60000000800 */
        /* <DEDUP_REMOVED lines=13> */
[----:B------:R-:W-:Y:S03]  /*8ca0*/  FADD R10, R22, -12583039 ;  /* 0xcb40007f160a7421 */ /* 0x000fe60000000000 */
[----:B------:R-:W-:Y:S01]  /*8cb0*/  MUFU.EX2 R11, R11 ;  /* 0x0000000b000b7308 */ /* 0x000fe20000000800 */
[C---:B------:R-:W-:Y:S04]  /*8cc0*/  FFMA R10, R59.reuse, -1.4426950216293334961, -R10 ;  /* 0xbfb8aa3b3b0a7823 */ /* 0x040fe8000000080a */
[----:B------:R-:W-:Y:S01]  /*8cd0*/  FFMA R10, R59, -1.925963033500011079e-08, R10 ;  /* 0xb2a570603b0a7823 */ /* 0x000fe2000000000a */
[CC--:B------:R-:W-:Y:S04]  /*8ce0*/  FFMA.SAT R13, R56.reuse, -R117.reuse, 0.5 ;  /* 0x3f000000380d7423 */ /* 0x0c0fe80000002875 */
[----:B------:R5:W3:Y:S01]  /*8cf0*/  MUFU.EX2 R59, R29 ;  /* 0x0000001d003b7308 */ /* 0x000ae20000000800 */
[-C--:B-1----:R-:W-:Y:S04]  /*8d00*/  FFMA.RM R23, R13, R64.reuse, 12582913 ;  /* 0x4b4000010d177423 */ /* 0x082fe80000004040 */
[----:B------:R-:W-:Y:S05]  /*8d10*/  FADD R13, R23, -12583039 ;  /* 0xcb40007f170d7421 */ /* 0x000fea0000000000 */
[----:B------:R-:W-:Y:S01]  /*8d20*/  MUFU.EX2 R10, R10 ;  /* 0x0000000a000a7308 */ /* 0x000fe20000000800 */
[C---:B------:R-:W-:Y:S04]  /*8d30*/  FFMA R13, R56.reuse, -1.4426950216293334961, -R13 ;  /* 0xbfb8aa3b380d7823 */ /* 0x040fe8000000080d */
[----:B------:R-:W-:Y:S01]  /*8d40*/  FFMA R13, R56, -1.925963033500011079e-08, R13 ;  /* 0xb2a57060380d7823 */ /* 0x000fe2000000000d */
[-C--:B------:R-:W-:Y:S04]  /*8d50*/  FFMA.SAT R15, R57, -R117.reuse, 0.5 ;  /* 0x3f000000390f7423 */ /* 0x080fe80000002875 */
[----:B------:R1:W3:Y:S01]  /*8d60*/  MUFU.EX2 R56, R31 ;  /* 0x0000001f00387308 */ /* 0x0002e20000000800 */
[-C--:B------:R-:W-:Y:S04]  /*8d70*/  FFMA.RM R24, R15, R64.reuse, 12582913 ;  /* 0x4b4000010f187423 */ /* 0x080fe80000004040 */
[----:B------:R-:W-:Y:S05]  /*8d80*/  FADD R12, R24, -12583039 ;  /* 0xcb40007f180c7421 */ /* 0x000fea0000000000 */
[----:B------:R-:W-:Y:S01]  /*8d90*/  MUFU.EX2 R13, R13 ;  /* 0x0000000d000d7308 */ /* 0x000fe20000000800 */
        /* <DEDUP_REMOVED lines=8> */
[-C--:B------:R-:W-:Y:S04]  /*8e20*/  FFMA.SAT R17, R63, -R117.reuse, 0.5 ;  /* 0x3f0000003f117423 */ /* 0x080fe80000002875 */
[-C--:B------:R-:W-:Y:S01]  /*8e30*/  FFMA.RM R26, R17, R64.reuse, 12582913 ;  /* 0x4b400001111a7423 */ /* 0x080fe20000004040 */
[----:B------:R-:W-:Y:S03]  /*8e40*/  MUFU.EX2 R15, R15 ;  /* 0x0000000f000f7308 */ /* 0x000fe60000000800 */
[----:B------:R-:W-:Y:S04]  /*8e50*/  FADD R14, R26, -12583039 ;  /* 0xcb40007f1a0e7421 */ /* 0x000fe80000000000 */
[C---:B------:R-:W-:Y:S04]  /*8e60*/  FFMA R14, R63.reuse, -1.4426950216293334961, -R14 ;  /* 0xbfb8aa3b3f0e7823 */ /* 0x040fe8000000080e */
[----:B------:R-:W-:Y:S01]  /*8e70*/  FFMA R14, R63, -1.925963033500011079e-08, R14 ;  /* 0xb2a570603f0e7823 */ /* 0x000fe2000000000e */
[CC--:B------:R-:W-:Y:S01]  /*8e80*/  FFMA.SAT R17, R60.reuse, -R117.reuse, 0.5 ;  /* 0x3f0000003c117423 */ /* 0x0c0fe20000002875 */
[----:B------:R-:W3:Y:S03]  /*8e90*/  MUFU.EX2 R63, R37 ;  /* 0x00000025003f7308 */ /* 0x000ee60000000800 */
[-C--:B----4-:R-:W-:Y:S04]  /*8ea0*/  FFMA.RM R27, R17, R64.reuse, 12582913 ;  /* 0x4b400001111b7423 */ /* 0x090fe80000004040 */
[----:B------:R-:W-:Y:S03]  /*8eb0*/  FADD R17, R27, -12583039 ;  /* 0xcb40007f1b117421 */ /* 0x000fe60000000000 */
[----:B------:R-:W-:Y:S01]  /*8ec0*/  MUFU.EX2 R14, R14 ;  /* 0x0000000e000e7308 */ /* 0x000fe20000000800 */
[C---:B------:R-:W-:Y:S04]  /*8ed0*/  FFMA R17, R60.reuse, -1.4426950216293334961, -R17 ;  /* 0xbfb8aa3b3c117823 */ /* 0x040fe80000000811 */
[----:B------:R-:W-:Y:S01]  /*8ee0*/  FFMA R17, R60, -1.925963033500011079e-08, R17 ;  /* 0xb2a570603c117823 */ /* 0x000fe20000000011 */
[-C--:B------:R-:W-:Y:S04]  /*8ef0*/  FFMA.SAT R19, R61, -R117.reuse, 0.5 ;  /* 0x3f0000003d137423 */ /* 0x080fe80000002875 */
[----:B------:R-:W4:Y:S01]  /*8f00*/  MUFU.EX2 R60, R39 ;  /* 0x00000027003c7308 */ /* 0x000f220000000800 */
[-C--:B------:R-:W-:Y:S04]  /*8f10*/  FFMA.RM R28, R19, R64.reuse, 12582913 ;  /* 0x4b400001131c7423 */ /* 0x080fe80000004040 */
[----:B------:R-:W-:Y:S05]  /*8f20*/  FADD R16, R28, -12583039 ;  /* 0xcb40007f1c107421 */ /* 0x000fea0000000000 */
[----:B------:R-:W-:Y:S01]  /*8f30*/  MUFU.EX2 R17, R17 ;  /* 0x0000001100117308 */ /* 0x000fe20000000800 */
[C---:B------:R-:W-:Y:S04]  /*8f40*/  FFMA R16, R61.reuse, -1.4426950216293334961, -R16 ;  /* 0xbfb8aa3b3d107823 */ /* 0x040fe80000000810 */
[----:B------:R-:W-:Y:S01]  /*8f50*/  FFMA R16, R61, -1.925963033500011079e-08, R16 ;  /* 0xb2a570603d107823 */ /* 0x000fe20000000010 */
[CC--:B------:R-:W-:Y:S04]  /*8f60*/  FFMA.SAT R19, R62.reuse, -R117.reuse, 0.5 ;  /* 0x3f0000003e137423 */ /* 0x0c0fe80000002875 */
[-C--:B-----5:R-:W-:Y:S01]  /*8f70*/  FFMA.RM R29, R19, R64.reuse, 12582913 ;  /* 0x4b400001131d7423 */ /* 0x0a0fe20000004040 */
[----:B------:R-:W-:Y:S03]  /*8f80*/  MUFU.EX2 R16, R16 ;  /* 0x0000001000107308 */ /* 0x000fe60000000800 */
[----:B------:R-:W-:Y:S04]  /*8f90*/  FADD R19, R29, -12583039 ;  /* 0xcb40007f1d137421 */ /* 0x000fe80000000000 */
[C---:B------:R-:W-:Y:S04]  /*8fa0*/  FFMA R19, R62.reuse, -1.4426950216293334961, -R19 ;  /* 0xbfb8aa3b3e137823 */ /* 0x040fe80000000813 */
[----:B------:R-:W-:Y:S01]  /*8fb0*/  FFMA R19, R62, -1.925963033500011079e-08, R19 ;  /* 0xb2a570603e137823 */ /* 0x000fe20000000013 */
[----:B-1----:R-:W-:Y:S04]  /*8fc0*/  FFMA.SAT R31, R67, -R117, 0.5 ;  /* 0x3f000000431f7423 */ /* 0x002fe80000002875 */
[----:B------:R-:W-:Y:S01]  /*8fd0*/  FFMA.RM R30, R31, R64, 12582913 ;  /* 0x4b4000011f1e7423 */ /* 0x000fe20000004040 */
[----:B------:R-:W-:Y:S01]  /*8fe0*/  SHF.L.U32 R31, R66, 0x17, RZ ;  /* 0x00000017421f7819 */ /* 0x000fe200000006ff */
[----:B------:R-:W-:Y:S02]  /*8ff0*/  MUFU.EX2 R19, R19 ;  /* 0x0000001300137308 */ /* 0x000fe40000000800 */
[----:B------:R-:W-:Y:S04]  /*9000*/  FADD R18, R30, -12583039 ;  /* 0xcb40007f1e127421 */ /* 0x000fe80000000000 */
[C---:B------:R-:W-:Y:S04]  /*9010*/  FFMA R18, R67.reuse, -1.4426950216293334961, -R18 ;  /* 0xbfb8aa3b43127823 */ /* 0x040fe80000000812 */
[----:B------:R1:W5:Y:S01]  /*9020*/  MUFU.EX2 R66, R3 ;  /* 0x0000000300427308 */ /* 0x0003620000000800 */
[----:B------:R-:W-:Y:S01]  /*9030*/  FFMA R18, R67, -1.925963033500011079e-08, R18 ;  /* 0xb2a5706043127823 */ /* 0x000fe20000000012 */
[----:B------:R-:W-:Y:S05]  /*9040*/  FFMA R35, R118, R31, 1 ;  /* 0x3f80000076237423 */ /* 0x000fea000000001f */
[----:B------:R-:W-:Y:S03]  /*9050*/  IADD3 R31, PT, PT, R35, 0x1800000, RZ ;  /* 0x01800000231f7810 */ /* 0x000fe60007ffe0ff */
[----:B------:R2:W5:Y:S01]  /*9060*/  MUFU.EX2 R67, R2 ;  /* 0x0000000200437308 */ /* 0x0005620000000800 */
[----:B-1----:R-:W-:Y:S01]  /*9070*/  FFMA R3, R69, R0, 1 ;  /* 0x3f80000045037423 */ /* 0x002fe20000000000 */
[----:B------:R-:W-:Y:S01]  /*9080*/  LOP3.LUT R0, R31, 0x7f800000, RZ, 0xc0, !PT ;  /* 0x7f8000001f007812 */ /* 0x000fe200078ec0ff */
[----:B------:R-:W-:Y:S01]  /*9090*/  FFMA R76, R119, R32, 1 ;  /* 0x3f800000774c7423 */ /* 0x000fe20000000020 */
[----:B------:R-:W-:Y:S02]  /*90a0*/  SHF.L.U32 R31, R77, 0x17, RZ ;  /* 0x000000174d1f7819 */ /* 0x000fe400000006ff */
[----:B------:R-:W-:Y:S02]  /*90b0*/  ISETP.GT.U32.AND P0, PT, R0, 0x1ffffff, PT ;  /* 0x01ffffff0000780c */ /* 0x000fe40003f04070 */
[----:B------:R-:W-:Y:S01]  /*90c0*/  SHF.L.U32 R0, R78, 0x17, RZ ;  /* 0x000000174e007819 */ /* 0x000fe200000006ff */
[----:B------:R-:W-:Y:S01]  /*90d0*/  FFMA R61, R120, R31, 1 ;  /* 0x3f800000783d7423 */ /* 0x000fe2000000001f */
[----:B------:R-:W-:Y:S01]  /*90e0*/  SHF.L.U32 R31, R79, 0x17, RZ ;  /* 0x000000174f1f7819 */ /* 0x000fe200000006ff */
[----:B------:R1:W5:Y:S01]  /*90f0*/  MUFU.EX2 R78, R4 ;  /* 0x00000004004e7308 */ /* 0x0003620000000800 */
[----:B--2---:R-:W-:Y:S01]  /*9100*/  SHF.L.U32 R2, R80, 0x17, RZ ;  /* 0x0000001750027819 */ /* 0x004fe200000006ff */
[----:B------:R-:W-:Y:S01]  /*9110*/  FFMA R124, R121, R0, 1 ;  /* 0x3f800000797c7423 */ /* 0x000fe20000000000 */
[----:B------:R-:W-:Y:S01]  /*9120*/  SHF.L.U32 R0, R82, 0x17, RZ ;  /* 0x0000001752007819 */ /* 0x000fe200000006ff */
[----:B------:R-:W-:Y:S01]  /*9130*/  FFMA R121, R122, R31, 1 ;  /* 0x3f8000007a797423 */ /* 0x000fe2000000001f */
[----:B------:R-:W-:Y:S01]  /*9140*/  SHF.L.U32 R31, R85, 0x17, RZ ;  /* 0x00000017551f7819 */ /* 0x000fe200000006ff */
[----:B------:R-:W-:Y:S01]  /*9150*/  FFMA R62, R125, R2, 1 ;  /* 0x3f8000007d3e7423 */ /* 0x000fe20000000002 */
[----:B------:R-:W-:Y:S01]  /*9160*/  SHF.L.U32 R2, R84, 0x17, RZ ;  /* 0x0000001754027819 */ /* 0x000fe200000006ff */
[----:B------:R-:W-:Y:S02]  /*9170*/  FFMA R33, R126, R33, 1 ;  /* 0x3f8000007e217423 */ /* 0x000fe40000000021 */
[----:B------:R2:W5:Y:S01]  /*9180*/  MUFU.EX2 R125, R7 ;  /* 0x00000007007d7308 */ /* 0x0005620000000800 */
[----:B------:R-:W-:Y:S01]  /*9190*/  FFMA R122, R127, R0, 1 ;  /* 0x3f8000007f7a7423 */ /* 0x000fe20000000000 */
[----:B------:R-:W-:Y:S01]  /*91a0*/  SHF.L.U32 R0, R86, 0x17, RZ ;  /* 0x0000001756007819 */ /* 0x000fe200000006ff */
        /* <DEDUP_REMOVED lines=13> */
[----:B-1----:R-:W-:Y:S01]  /*9280*/  SHF.L.U32 R4, R113, 0x17, RZ ;  /* 0x0000001771047819 */ /* 0x002fe200000006ff */
[----:B------:R-:W-:Y:S01]  /*9290*/  FFMA R42, R135, R0, 1 ;  /* 0x3f800000872a7423 */ /* 0x000fe20000000000 */
        /* <DEDUP_REMOVED lines=17> */
[----:B---3--:R-:W-:Y:S01]  /*93b0*/  FFMA R34, R52, R7, 1 ;  /* 0x3f80000034227423 */ /* 0x008fe20000000007 */
        /* <DEDUP_REMOVED lines=19> */
[----:B------:R-:W-:Y:S01]  /*94f0*/  FFMA R36, R149, R0, 1 ;  /* 0x3f80000095247423 */ /* 0x000fe20000000000 */
[----:B------:R-:W-:Y:S01]  /*9500*/  SHF.L.U32 R0, R110, 0x17, RZ ;  /* 0x000000176e007819 */ /* 0x000fe200000006ff */
[----:B------:R-:W-:Y:S01]  /*9510*/  FFMA R37, R150, R9, 1 ;  /* 0x3f80000096257423 */ /* 0x000fe20000000009 */
[----:B------:R-:W-:Y:S02]  /*9520*/  SHF.L.U32 R7, R115, 0x17, RZ ;  /* 0x0000001773077819 */ /* 0x000fe400000006ff */
        /* <DEDUP_REMOVED lines=9> */
[----:B----4-:R-:W-:Y:S01]  /*95c0*/  FFMA R82, R60, R5, 1 ;  /* 0x3f8000003c527423 */ /* 0x010fe20000000005 */
        /* <DEDUP_REMOVED lines=11> */
[----:B-----5:R-:W-:Y:S01]  /*9680*/  FFMA R48, R66, R5, 1 ;  /* 0x3f80000042307423 */ /* 0x020fe20000000005 */
        /* <DEDUP_REMOVED lines=11> */
[----:B------:R-:W1:Y:S01]  /*9740*/  MUFU.EX2 R6, R18 ;  /* 0x0000001200067308 */ /* 0x000e620000000800 */
[----:B------:R-:W-:Y:S01]  /*9750*/  FFMA R54, R90, R7, 1 ;  /* 0x3f8000005a367423 */ /* 0x000fe20000000007 */
[----:B------:R-:W-:Y:S01]  /*9760*/  SHF.L.U32 R7, R24, 0x17, RZ ;  /* 0x0000001718077819 */ /* 0x000fe200000006ff */
[----:B------:R-:W-:Y:S01]  /*9770*/  FFMA R55, R8, R9, 1 ;  /* 0x3f80000008377423 */ /* 0x000fe20000000009 */
[----:B------:R-:W-:Y:S01]  /*9780*/  FFMA R100, R11, R0, 1 ;  /* 0x3f8000000b647423 */ /* 0x000fe20000000000 */
[----:B------:R-:W-:Y:S01]  /*9790*/  SHF.L.U32 R0, R27, 0x17, RZ ;  /* 0x000000171b007819 */ /* 0x000fe200000006ff */
[----:B------:R-:W-:Y:S01]  /*97a0*/  FFMA R93, R10, R5, 1 ;  /* 0x3f8000000a5d7423 */ /* 0x000fe20000000005 */
        /* <DEDUP_REMOVED lines=9> */
[----:B------:R-:W-:Y:S01]  /*9840*/  FFMA R63, R16, R7, 1 ;  /* 0x3f800000103f7423 */ /* 0x000fe20000000007 */
[----:B------:R-:W-:Y:S02]  /*9850*/  FFMA R66, R19, R2, 1 ;  /* 0x3f80000013427423 */ /* 0x000fe40000000002 */
[----:B-1----:R-:W-:Y:S01]  /*9860*/  FFMA R65, R6, R9, 1 ;  /* 0x3f80000006417423 */ /* 0x002fe20000000009 */
[----:B------:R-:W-:Y:S06]  /*9870*/  @P0 BRA `(.L_x_130) ;  /* 0x0000000000140947 */ /* 0x000fec0003800000 */
[----:B------:R-:W-:Y:S02]  /*9880*/  MOV R101, R35 ;  /* 0x0000002300657202 */ /* 0x000fe40000000f00 */
[----:B------:R-:W-:Y:S02]  /*9890*/  MOV R102, 0x98b0 ;  /* 0x000098b000667802 */ /* 0x000fe40000000f00 */
[----:B------:R-:W-:Y:S05]  /*98a0*/  CALL.REL.NOINC `($__internal_3_$__cuda_sm20_rcp_rn_f32_slowpath) ;  /* 0x0000005400907944 */ /* 0x000fea0003c00000 */
[----:B------:R-:W-:Y:S01]  /*98b0*/  MOV R0, R64 ;  /* 0x0000004000007202 */ /* 0x000fe20000000f00 */
[----:B------:R-:W-:Y:S05]  /*98c0*/  BRA `(.L_x_131) ;  /* 0x0000000000107947 */ /* 0x000fea0003800000 */
.L_x_130:
[----:B------:R-:W1:Y:S02]  /*98d0*/  MUFU.RCP R0, R35 ;  /* 0x0000002300007308 */ /* 0x000e640000001000 */
[----:B-1----:R-:W-:Y:S04]  /*98e0*/  FFMA R2, R35, R0, -1 ;  /* 0xbf80000023027423 */ /* 0x002fe80000000000 */
[----:B------:R-:W-:Y:S04]  /*98f0*/  FADD.FTZ R5, -R2, -RZ ;  /* 0x800000ff02057221 */ /* 0x000fe80000010100 */
[----:B------:R-:W-:Y:S07]  /*9900*/  FFMA R0, R0, R5, R0 ;  /* 0x0000000500007223 */ /* 0x000fee0000000000 */
.L_x_131:
[----:B------:R-:W-:Y:S05]  /*9910*/  BSYNC.RECONVERGENT B1 ;  /* 0x0000000000017941 */ /* 0x000fea0003800200 */
.L_x_129:
[----:B------:R-:W-:Y:S01]  /*9920*/  VIADD R2, R3, 0x1800000 ;  /* 0x0180000003027836 */ /* 0x000fe20000000000 */
[----:B------:R-:W-:Y:S04]  /*9930*/  BSSY.RECONVERGENT B1, `(.L_x_132) ;  /* 0x000000e000017945 */ /* 0x000fe80003800200 */
[----:B------:R-:W-:Y:S04]  /*9940*/  LOP3.LUT R2, R2, 0x7f800000, RZ, 0xc0, !PT ;  /* 0x7f80000002027812 */ /* 0x000fe800078ec0ff */
[----:B------:R-:W-:Y:S11]  /*9950*/  ISETP.GT.U32.AND P0, PT, R2, 0x1ffffff, PT ;  /* 0x01ffffff0200780c */ /* 0x000ff60003f04070 */
[----:B------:R-:W-:Y:S02]  /*9960*/  @!UPT UIADD3 URZ, UPT, UPT, URZ, URZ, URZ ;  /* 0x000000fffffff290 */ /* 0x000fe4000fffe0ff */
[----:B------:R-:W-:Y:S05]  /*9970*/  @P0 BRA `(.L_x_133) ;  /* 0x0000000000140947 */ /* 0x000fea0003800000 */
[----:B------:R-:W-:Y:S02]  /*9980*/  MOV R101, R3 ;  /* 0x0000000300657202 */ /* 0x000fe40000000f00 */
[----:B------:R-:W-:Y:S02]  /*9990*/  MOV R102, 0x99b0 ;  /* 0x000099b000667802 */ /* 0x000fe40000000f00 */
[----:B------:R-:W-:Y:S05]  /*99a0*/  CALL.REL.NOINC `($__internal_3_$__cuda_sm20_rcp_rn_f32_slowpath) ;  /* 0x0000005400507944 */ /* 0x000fea0003c00000 */
[----:B------:R-:W-:Y:S01]  /*99b0*/  MOV R2, R64 ;  /* 0x0000004000027202 */ /* 0x000fe20000000f00 */
[----:B------:R-:W-:Y:S05]  /*99c0*/  BRA `(.L_x_134) ;  /* 0x0000000000107947 */ /* 0x000fea0003800000 */
.L_x_133:
[----:B------:R-:W1:Y:S02]  /*99d0*/  MUFU.RCP R2, R3 ;  /* 0x0000000300027308 */ /* 0x000e640000001000 */
[----:B-1----:R-:W-:Y:S04]  /*99e0*/  FFMA R4, R3, R2, -1 ;  /* 0xbf80000003047423 */ /* 0x002fe80000000002 */
[----:B------:R-:W-:Y:S04]  /*99f0*/  FADD.FTZ R5, -R4, -RZ ;  /* 0x800000ff04057221 */ /* 0x000fe80000010100 */
[----:B------:R-:W-:Y:S07]  /*9a00*/  FFMA R2, R2, R5, R2 ;  /* 0x0000000502027223 */ /* 0x000fee0000000002 */
.L_x_134:
[----:B------:R-:W-:Y:S05]  /*9a10*/  BSYNC.RECONVERGENT B1 ;  /* 0x0000000000017941 */ /* 0x000fea0003800200 */
.L_x_132:
        /* <DEDUP_REMOVED lines=11> */
.L_x_136:
[----:B------:R-:W1:Y:S02]  /*9ad0*/  MUFU.RCP R3, R76 ;  /* 0x0000004c00037308 */ /* 0x000e640000001000 */
[----:B-1----:R-:W-:Y:S04]  /*9ae0*/  FFMA R4, R76, R3, -1 ;  /* 0xbf8000004c047423 */ /* 0x002fe80000000003 */
[----:B------:R-:W-:Y:S04]  /*9af0*/  FADD.FTZ R4, -R4, -RZ ;  /* 0x800000ff04047221 */ /* 0x000fe80000010100 */
[----:B------:R-:W-:Y:S07]  /*9b00*/  FFMA R3, R3, R4, R3 ;  /* 0x0000000403037223 */ /* 0x000fee0000000003 */
.L_x_137:
[----:B------:R-:W-:Y:S05]  /*9b10*/  BSYNC.RECONVERGENT B1 ;  /* 0x0000000000017941 */ /* 0x000fea0003800200 */
.L_x_135:
        /* <DEDUP_REMOVED lines=11> */
.L_x_139:
[----:B------:R-:W1:Y:S02]  /*9bd0*/  MUFU.RCP R4, R61 ;  /* 0x0000003d00047308 */ /* 0x000e640000001000 */
[----:B-1----:R-:W-:Y:S04]  /*9be0*/  FFMA R5, R61, R4, -1 ;  /* 0xbf8000003d057423 */ /* 0x002fe80000000004 */
[----:B------:R-:W-:Y:S04]  /*9bf0*/  FADD.FTZ R5, -R5, -RZ ;  /* 0x800000ff05057221 */ /* 0x000fe80000010100 */
[----:B------:R-:W-:Y:S07]  /*9c00*/  FFMA R4, R4, R5, R4 ;  /* 0x0000000504047223 */ /* 0x000fee0000000004 */
.L_x_140:
[----:B------:R-:W-:Y:S05]  /*9c10*/  BSYNC.RECONVERGENT B1 ;  /* 0x0000000000017941 */ /* 0x000fea0003800200 */
.L_x_138:
        /* <DEDUP_REMOVED lines=11> */
.L_x_142:
[----:B------:R-:W1:Y:S02]  /*9cd0*/  MUFU.RCP R5, R124 ;  /* 0x0000007c00057308 */ /* 0x000e640000001000 */
[----:B-1----:R-:W-:Y:S04]  /*9ce0*/  FFMA R6, R124, R5, -1 ;  /* 0xbf8000007c067423 */ /* 0x002fe80000000005 */
[----:B------:R-:W-:Y:S04]  /*9cf0*/  FADD.FTZ R6, -R6, -RZ ;  /* 0x800000ff06067221 */ /* 0x000fe80000010100 */
[----:B------:R-:W-:Y:S07]  /*9d00*/  FFMA R5, R5, R6, R5 ;  /* 0x0000000605057223 */ /* 0x000fee0000000005 */
.L_x_143:
[----:B------:R-:W-:Y:S05]  /*9d10*/  BSYNC.RECONVERGENT B1 ;  /* 0x0000000000017941 */ /* 0x000fea0003800200 */
.L_x_141:
        /* <DEDUP_REMOVED lines=11> */
.L_x_145:
[----:B------:R-:W1:Y:S02]  /*9dd0*/  MUFU.RCP R6, R121 ;  /* 0x0000007900067308 */ /* 0x000e640000001000 */
[----:B-1----:R-:W-:Y:S04]  /*9de0*/  FFMA R7, R121, R6, -1 ;  /* 0xbf80000079077423 */ /* 0x002fe80000000006 */
[----:B------:R-:W-:Y:S04]  /*9df0*/  FADD.FTZ R7, -R7, -RZ ;  /* 0x800000ff07077221 */ /* 0x000fe80000010100 */
[----:B------:R-:W-:Y:S07]  /*9e00*/  FFMA R6, R6, R7, R6 ;  /* 0x0000000706067223 */ /* 0x000fee0000000006 */
.L_x_146:
[----:B------:R-:W-:Y:S05]  /*9e10*/  BSYNC.RECONVERGENT B1 ;  /* 0x0000000000017941 */ /* 0x000fea0003800200 */
.L_x_144:
        /* <DEDUP_REMOVED lines=11> */
.L_x_148:
[----:B------:R-:W1:Y:S02]  /*9ed0*/  MUFU.RCP R7, R62 ;  /* 0x0000003e00077308 */ /* 0x000e640000001000 */
[----:B-1----:R-:W-:Y:S04]  /*9ee0*/  FFMA R8, R62, R7, -1 ;  /* 0xbf8000003e087423 */ /* 0x002fe80000000007 */
[----:B------:R-:W-:Y:S04]  /*9ef0*/  FADD.FTZ R8, -R8, -RZ ;  /* 0x800000ff08087221 */ /* 0x000fe80000010100 */
[----:B------:R-:W-:Y:S07]  /*9f00*/  FFMA R7, R7, R8, R7 ;  /* 0x0000000807077223 */ /* 0x000fee0000000007 */
.L_x_149:
[----:B------:R-:W-:Y:S05]  /*9f10*/  BSYNC.RECONVERGENT B1 ;  /* 0x0000000000017941 */ /* 0x000fea0003800200 */
.L_x_147:
        /* <DEDUP_REMOVED lines=11> */
.L_x_151:
[----:B------:R-:W1:Y:S02]  /*9fd0*/  MUFU.RCP R8, R33 ;  /* 0x0000002100087308 */ /* 0x000e640000001000 */
[----:B-1----:R-:W-:Y:S04]  /*9fe0*/  FFMA R9, R33, R8, -1 ;  /* 0xbf80000021097423 */ /* 0x002fe80000000008 */
[----:B------:R-:W-:Y:S04]  /*9ff0*/  FADD.FTZ R9, -R9, -RZ ;  /* 0x800000ff09097221 */ /* 0x000fe80000010100 */
[----:B------:R-:W-:Y:S07]  /*a000*/  FFMA R8, R8, R9, R8 ;  /* 0x0000000908087223 */ /* 0x000fee0000000008 */
.L_x_152:
[----:B------:R-:W-:Y:S05]  /*a010*/  BSYNC.RECONVERGENT B1 ;  /* 0x0000000000017941 */ /* 0x000fea0003800200 */
.L_x_150:
        /* <DEDUP_REMOVED lines=11> */
.L_x_154:
[----:B------:R-:W1:Y:S02]  /*a0d0*/  MUFU.RCP R9, R122 ;  /* 0x0000007a00097308 */ /* 0x000e640000001000 */
[----:B-1----:R-:W-:Y:S04]  /*a0e0*/  FFMA R10, R122, R9, -1 ;  /* 0xbf8000007a0a7423 */ /* 0x002fe80000000009 */
[----:B------:R-:W-:Y:S04]  /*a0f0*/  FADD.FTZ R10, -R10, -RZ ;  /* 0x800000ff0a0a7221 */ /* 0x000fe80000010100 */
[----:B------:R-:W-:Y:S07]  /*a100*/  FFMA R9, R9, R10, R9 ;  /* 0x0000000a09097223 */ /* 0x000fee0000000009 */
.L_x_155:
[----:B------:R-:W-:Y:S05]  /*a110*/  BSYNC.RECONVERGENT B1 ;  /* 0x0000000000017941 */ /* 0x000fea0003800200 */
.L_x_153:
        /* <DEDUP_REMOVED lines=11> */
.L_x_157:
[----:B------:R-:W1:Y:S02]  /*a1d0*/  MUFU.RCP R10, R119 ;  /* 0x00000077000a7308 */ /* 0x000e640000001000 */
[----:B-1----:R-:W-:Y:S04]  /*a1e0*/  FFMA R11, R119, R10, -1 ;  /* 0xbf800000770b7423 */ /* 0x002fe8000000000a */
[----:B------:R-:W-:Y:S04]  /*a1f0*/  FADD.FTZ R11, -R11, -RZ ;  /* 0x800000ff0b0b7221 */ /* 0x000fe80000010100 */
[----:B------:R-:W-:Y:S07]  /*a200*/  FFMA R10, R10, R11, R10 ;  /* 0x0000000b0a0a7223 */ /* 0x000fee000000000a */
.L_x_158:
[----:B------:R-:W-:Y:S05]  /*a210*/  BSYNC.RECONVERGENT B1 ;  /* 0x0000000000017941 */ /* 0x000fea0003800200 */
.L_x_156:
        /* <DEDUP_REMOVED lines=11> */
.L_x_160:
[----:B------:R-:W1:Y:S02]  /*a2d0*/  MUFU.RCP R11, R58 ;  /* 0x0000003a000b7308 */ /* 0x000e640000001000 */
[----:B-1----:R-:W-:Y:S04]  /*a2e0*/  FFMA R12, R58, R11, -1 ;  /* 0xbf8000003a0c7423 */ /* 0x002fe8000000000b */
[----:B------:R-:W-:Y:S04]  /*a2f0*/  FADD.FTZ R12, -R12, -RZ ;  /* 0x800000ff0c0c7221 */ /* 0x000fe80000010100 */
[----:B------:R-:W-:Y:S07]  /*a300*/  FFMA R11, R11, R12, R11 ;  /* 0x0000000c0b0b7223 */ /* 0x000fee000000000b */
.L_x_161:
[----:B------:R-:W-:Y:S05]  /*a310*/  BSYNC.RECONVERGENT B1 ;  /* 0x0000000000017941 */ /* 0x000fea0003800200 */
.L_x_159:
        /* <DEDUP_REMOVED lines=11> */
.L_x_163:
[----:B------:R-:W1:Y:S02]  /*a3d0*/  MUFU.RCP R12, R57 ;  /* 0x00000039000c7308 */ /* 0x000e640000001000 */
[----:B-1----:R-:W-:Y:S04]  /*a3e0*/  FFMA R13, R57, R12, -1 ;  /* 0xbf800000390d7423 */ /* 0x002fe8000000000c */
[----:B------:R-:W-:Y:S04]  /*a3f0*/  FADD.FTZ R13, -R13, -RZ ;  /* 0x800000ff0d0d7221 */ /* 0x000fe80000010100 */
[----:B------:R-:W-:Y:S07]  /*a400*/  FFMA R12, R12, R13, R12 ;  /* 0x0000000d0c0c7223 */ /* 0x000fee000000000c */
.L_x_164:
[----:B------:R-:W-:Y:S05]  /*a410*/  BSYNC.RECONVERGENT B1 ;  /* 0x0000000000017941 */ /* 0x000fea0003800200 */
.L_x_162:
        /* <DEDUP_REMOVED lines=11> */
.L_x_166:
[----:B------:R-:W1:Y:S02]  /*a4d0*/  MUFU.RCP R13, R118 ;  /* 0x00000076000d7308 */ /* 0x000e640000001000 */
[----:B-1----:R-:W-:Y:S04]  /*a4e0*/  FFMA R14, R118, R13, -1 ;  /* 0xbf800000760e7423 */ /* 0x002fe8000000000d */
[----:B------:R-:W-:Y:S04]  /*a4f0*/  FADD.FTZ R14, -R14, -RZ ;  /* 0x800000ff0e0e7221 */ /* 0x000fe80000010100 */
[----:B------:R-:W-:Y:S07]  /*a500*/  FFMA R13, R13, R14, R13 ;  /* 0x0000000e0d0d7223 */ /* 0x000fee000000000d */
.L_x_167:
[----:B------:R-:W-:Y:S05]  /*a510*/  BSYNC.RECONVERGENT B1 ;  /* 0x0000000000017941 */ /* 0x000fea0003800200 */
.L_x_165:
        /* <DEDUP_REMOVED lines=11> */
.L_x_169:
[----:B------:R-:W1:Y:S02]  /*a5d0*/  MUFU.RCP R14, R117 ;  /* 0x00000075000e7308 */ /* 0x000e640000001000 */
[----:B-1----:R-:W-:Y:S04]  /*a5e0*/  FFMA R15, R117, R14, -1 ;  /* 0xbf800000750f7423 */ /* 0x002fe8000000000e */
[----:B------:R-:W-:Y:S04]  /*a5f0*/  FADD.FTZ R15, -R15, -RZ ;  /* 0x800000ff0f0f7221 */ /* 0x000fe80000010100 */
[----:B------:R-:W-:Y:S07]  /*a600*/  FFMA R14, R14, R15, R14 ;  /* 0x0000000f0e0e7223 */ /* 0x000fee000000000e */
.L_x_170:
[----:B------:R-:W-:Y:S05]  /*a610*/  BSYNC.RECONVERGENT B1 ;  /* 0x0000000000017941 */ /* 0x000fea0003800200 */
.L_x_168:
        /* <DEDUP_REMOVED lines=11> */
.L_x_172:
[----:B------:R-:W1:Y:S02]  /*a6d0*/  MUFU.RCP R15, R88 ;  /* 0x00000058000f7308 */ /* 0x000e640000001000 */
[----:B-1----:R-:W-:Y:S04]  /*a6e0*/  FFMA R16, R88, R15, -1 ;  /* 0xbf80000058107423 */ /* 0x002fe8000000000f */
[----:B------:R-:W-:Y:S04]  /*a6f0*/  FADD.FTZ R16, -R16, -RZ ;  /* 0x800000ff10107221 */ /* 0x000fe80000010100 */
[----:B------:R-:W-:Y:S07]  /*a700*/  FFMA R15, R15, R16, R15 ;  /* 0x000000100f0f7223 */ /* 0x000fee000000000f */
.L_x_173:
[----:B------:R-:W-:Y:S05]  /*a710*/  BSYNC.RECONVERGENT B1 ;  /* 0x0000000000017941 */ /* 0x000fea0003800200 */
.L_x_171:
        /* <DEDUP_REMOVED lines=11> */
.L_x_175:
[----:B------:R-:W1:Y:S02]  /*a7d0*/  MUFU.RCP R16, R91 ;  /* 0x0000005b00107308 */ /* 0x000e640000001000 */
[----:B-1----:R-:W-:Y:S04]  /*a7e0*/  FFMA R17, R91, R16, -1 ;  /* 0xbf8000005b117423 */ /* 0x002fe80000000010 */
[----:B------:R-:W-:Y:S04]  /*a7f0*/  FADD.FTZ R17, -R17, -RZ ;  /* 0x800000ff11117221 */ /* 0x000fe80000010100 */
[----:B------:R-:W-:Y:S07]  /*a800*/  FFMA R16, R16, R17, R16 ;  /* 0x0000001110107223 */ /* 0x000fee0000000010 */
.L_x_176:
[----:B------:R-:W-:Y:S05]  /*a810*/  BSYNC.RECONVERGENT B1 ;  /* 0x0000000000017941 */ /* 0x000fea0003800200 */
.L_x_174:
        /* <DEDUP_REMOVED lines=11> */
.L_x_178:
[----:B------:R-:W1:Y:S02]  /*a8d0*/  MUFU.RCP R17, R42 ;  /* 0x0000002a00117308 */ /* 0x000e640000001000 */
[----:B-1----:R-:W-:Y:S04]  /*a8e0*/  FFMA R18, R42, R17, -1 ;  /* 0xbf8000002a127423 */ /* 0x002fe80000000011 */
[----:B------:R-:W-:Y:S04]  /*a8f0*/  FADD.FTZ R18, -R18, -RZ ;  /* 0x800000ff12127221 */ /* 0x000fe80000010100 */
[----:B------:R-:W-:Y:S07]  /*a900*/  FFMA R17, R17, R18, R17 ;  /* 0x0000001211117223 */ /* 0x000fee0000000011 */
.L_x_179:
[----:B------:R-:W-:Y:S05]  /*a910*/  BSYNC.RECONVERGENT B1 ;  /* 0x0000000000017941 */ /* 0x000fea0003800200 */
.L_x_177:
        /* <DEDUP_REMOVED lines=11> */
.L_x_181:
[----:B------:R-:W1:Y:S02]  /*a9d0*/  MUFU.RCP R18, R53 ;  /* 0x0000003500127308 */ /* 0x000e640000001000 */
[----:B-1----:R-:W-:Y:S04]  /*a9e0*/  FFMA R19, R53, R18, -1 ;  /* 0xbf80000035137423 */ /* 0x002fe80000000012 */
[----:B------:R-:W-:Y:S04]  /*a9f0*/  FADD.FTZ R19, -R19, -RZ ;  /* 0x800000ff13137221 */ /* 0x000fe80000010100 */
[----:B------:R-:W-:Y:S07]  /*aa00*/  FFMA R18, R18, R19, R18 ;  /* 0x0000001312127223 */ /* 0x000fee0000000012 */
.L_x_182:
[----:B------:R-:W-:Y:S05]  /*aa10*/  BSYNC.RECONVERGENT B1 ;  /* 0x0000000000017941 */ /* 0x000fea0003800200 */
.L_x_180:
        /* <DEDUP_REMOVED lines=11> */
.L_x_184:
[----:B------:R-:W1:Y:S02]  /*aad0*/  MUFU.RCP R19, R120 ;  /* 0x0000007800137308 */ /* 0x000e640000001000 */
[----:B-1----:R-:W-:Y:S04]  /*aae0*/  FFMA R20, R120, R19, -1 ;  /* 0xbf80000078147423 */ /* 0x002fe80000000013 */
[----:B------:R-:W-:Y:S04]  /*aaf0*/  FADD.FTZ R20, -R20, -RZ ;  /* 0x800000ff14147221 */ /* 0x000fe80000010100 */
[----:B------:R-:W-:Y:S07]  /*ab00*/  FFMA R19, R19, R20, R19 ;  /* 0x0000001413137223 */ /* 0x000fee0000000013 */
.L_x_185:
[----:B------:R-:W-:Y:S05]  /*ab10*/  BSYNC.RECONVERGENT B1 ;  /* 0x0000000000017941 */ /* 0x000fea0003800200 */
.L_x_183:
        /* <DEDUP_REMOVED lines=11> */
.L_x_187:
[----:B------:R-:W1:Y:S02]  /*abd0*/  MUFU.RCP R20, R89 ;  /* 0x0000005900147308 */ /* 0x000e640000001000 */
[----:B-1----:R-:W-:Y:S04]  /*abe0*/  FFMA R21, R89, R20, -1 ;  /* 0xbf80000059157423 */ /* 0x002fe80000000014 */
[----:B------:R-:W-:Y:S04]  /*abf0*/  FADD.FTZ R21, -R21, -RZ ;  /* 0x800000ff15157221 */ /* 0x000fe80000010100 */
[----:B------:R-:W-:Y:S07]  /*ac00*/  FFMA R20, R20, R21, R20 ;  /* 0x0000001514147223 */ /* 0x000fee0000000014 */
.L_x_188:
[----:B------:R-:W-:Y:S05]  /*ac10*/  BSYNC.RECONVERGENT B1 ;  /* 0x0000000000017941 */ /* 0x000fea0003800200 */
.L_x_186:
        /* <DEDUP_REMOVED lines=11> */
.L_x_190:
[----:B------:R-:W1:Y:S02]  /*acd0*/  MUFU.RCP R21, R38 ;  /* 0x0000002600157308 */ /* 0x000e640000001000 */
[----:B-1----:R-:W-:Y:S04]  /*ace0*/  FFMA R22, R38, R21, -1 ;  /* 0xbf80000026167423 */ /* 0x002fe80000000015 */
[----:B------:R-:W-:Y:S04]  /*acf0*/  FADD.FTZ R22, -R22, -RZ ;  /* 0x800000ff16167221 */ /* 0x000fe80000010100 */
[----:B------:R-:W-:Y:S07]  /*ad00*/  FFMA R21, R21, R22, R21 ;  /* 0x0000001615157223 */ /* 0x000fee0000000015 */
.L_x_191:
[----:B------:R-:W-:Y:S05]  /*ad10*/  BSYNC.RECONVERGENT B1 ;  /* 0x0000000000017941 */ /* 0x000fea0003800200 */
.L_x_189:
        /* <DEDUP_REMOVED lines=11> */
.L_x_193:
[----:B------:R-:W1:Y:S02]  /*add0*/  MUFU.RCP R22, R31 ;  /* 0x0000001f00167308 */ /* 0x000e640000001000 */
[----:B-1----:R-:W-:Y:S04]  /*ade0*/  FFMA R23, R31, R22, -1 ;  /* 0xbf8000001f177423 */ /* 0x002fe80000000016 */
[----:B------:R-:W-:Y:S04]  /*adf0*/  FADD.FTZ R23, -R23, -RZ ;  /* 0x800000ff17177221 */ /* 0x000fe80000010100 */
[----:B------:R-:W-:Y:S07]  /*ae00*/  FFMA R22, R22, R23, R22 ;  /* 0x0000001716167223 */ /* 0x000fee0000000016 */
.L_x_194:
[----:B------:R-:W-:Y:S05]  /*ae10*/  BSYNC.RECONVERGENT B1 ;  /* 0x0000000000017941 */ /* 0x000fea0003800200 */
.L_x_192:
        /* <DEDUP_REMOVED lines=11> */
.L_x_196:
[----:B------:R-:W1:Y:S02]  /*aed0*/  MUFU.RCP R23, R98 ;  /* 0x0000006200177308 */ /* 0x000e640000001000 */
[----:B-1----:R-:W-:Y:S04]  /*aee0*/  FFMA R24, R98, R23, -1 ;  /* 0xbf80000062187423 */ /* 0x002fe80000000017 */
[----:B------:R-:W-:Y:S04]  /*aef0*/  FADD.FTZ R24, -R24, -RZ ;  /* 0x800000ff18187221 */ /* 0x000fe80000010100 */
[----:B------:R-:W-:Y:S07]  /*af00*/  FFMA R23, R23, R24, R23 ;  /* 0x0000001817177223 */ /* 0x000fee0000000017 */
.L_x_197:
[----:B------:R-:W-:Y:S05]  /*af10*/  BSYNC.RECONVERGENT B1 ;  /* 0x0000000000017941 */ /* 0x000fea0003800200 */
.L_x_195:
        /* <DEDUP_REMOVED lines=11> */
.L_x_199:
[----:B------:R-:W1:Y:S02]  /*afd0*/  MUFU.RCP R24, R87 ;  /* 0x0000005700187308 */ /* 0x000e640000001000 */
[----:B-1----:R-:W-:Y:S04]  /*afe0*/  FFMA R25, R87, R24, -1 ;  /* 0xbf80000057197423 */ /* 0x002fe80000000018 */
[----:B------:R-:W-:Y:S04]  /*aff0*/  FADD.FTZ R25, -R25, -RZ ;  /* 0x800000ff19197221 */ /* 0x000fe80000010100 */
[----:B------:R-:W-:Y:S07]  /*b000*/  FFMA R24, R24, R25, R24 ;  /* 0x0000001918187223 */ /* 0x000fee0000000018 */
.L_x_200:
[----:B------:R-:W-:Y:S05]  /*b010*/  BSYNC.RECONVERGENT B1 ;  /* 0x0000000000017941 */ /* 0x000fea0003800200 */
.L_x_198:
        /* <DEDUP_REMOVED lines=11> */
.L_x_202:
[----:B------:R-:W1:Y:S02]  /*b0d0*/  MUFU.RCP R25, R34 ;  /* 0x0000002200197308 */ /* 0x000e640000001000 */
[----:B-1----:R-:W-:Y:S04]  /*b0e0*/  FFMA R26, R34, R25, -1 ;  /* 0xbf800000221a7423 */ /* 0x002fe80000000019 */
[----:B------:R-:W-:Y:S04]  /*b0f0*/  FADD.FTZ R26, -R26, -RZ ;  /* 0x800000ff1a1a7221 */ /* 0x000fe80000010100 */
[----:B------:R-:W-:Y:S07]  /*b100*/  FFMA R25, R25, R26, R25 ;  /* 0x0000001a19197223 */ /* 0x000fee0000000019 */
.L_x_203:
[----:B------:R-:W-:Y:S05]  /*b110*/  BSYNC.RECONVERGENT B1 ;  /* 0x0000000000017941 */ /* 0x000fea0003800200 */
.L_x_201:
        /* <DEDUP_REMOVED lines=11> */
.L_x_205:
[----:B------:R-:W1:Y:S02]  /*b1d0*/  MUFU.RCP R26, R43 ;  /* 0x0000002b001a7308 */ /* 0x000e640000001000 */
[----:B-1----:R-:W-:Y:S04]  /*b1e0*/  FFMA R27, R43, R26, -1 ;  /* 0xbf8000002b1b7423 */ /* 0x002fe8000000001a */
[----:B------:R-:W-:Y:S04]  /*b1f0*/  FADD.FTZ R27, -R27, -RZ ;  /* 0x800000ff1b1b7221 */ /* 0x000fe80000010100 */
[----:B------:R-:W-:Y:S07]  /*b200*/  FFMA R26, R26, R27, R26 ;  /* 0x0000001b1a1a7223 */ /* 0x000fee000000001a */
.L_x_206:
[----:B------:R-:W-:Y:S05]  /*b210*/  BSYNC.RECONVERGENT B1 ;  /* 0x0000000000017941 */ /* 0x000fea0003800200 */
.L_x_204:
        /* <DEDUP_REMOVED lines=11> */
.L_x_208:
[----:B------:R-:W1:Y:S02]  /*b2d0*/  MUFU.RCP R27, R86 ;  /* 0x00000056001b7308 */ /* 0x000e640000001000 */
[----:B-1----:R-:W-:Y:S04]  /*b2e0*/  FFMA R28, R86, R27, -1 ;  /* 0xbf800000561c7423 */ /* 0x002fe8000000001b */
[----:B------:R-:W-:Y:S04]  /*b2f0*/  FADD.FTZ R28, -R28, -RZ ;  /* 0x800000ff1c1c7221 */ /* 0x000fe80000010100 */
[----:B------:R-:W-:Y:S07]  /*b300*/  FFMA R27, R27, R28, R27 ;  /* 0x0000001c1b1b7223 */ /* 0x000fee000000001b */
.L_x_209:
[----:B------:R-:W-:Y:S05]  /*b310*/  BSYNC.RECONVERGENT B1 ;  /* 0x0000000000017941 */ /* 0x000fea0003800200 */
.L_x_207:
        /* <DEDUP_REMOVED lines=11> */
.L_x_211:
[----:B------:R-:W1:Y:S02]  /*b3d0*/  MUFU.RCP R28, R85 ;  /* 0x00000055001c7308 */ /* 0x000e640000001000 */
[----:B-1----:R-:W-:Y:S04]  /*b3e0*/  FFMA R29, R85, R28, -1 ;  /* 0xbf800000551d7423 */ /* 0x002fe8000000001c */
[----:B------:R-:W-:Y:S04]  /*b3f0*/  FADD.FTZ R29, -R29, -RZ ;  /* 0x800000ff1d1d7221 */ /* 0x000fe80000010100 */
[----:B------:R-:W-:Y:S07]  /*b400*/  FFMA R28, R28, R29, R28 ;  /* 0x0000001d1c1c7223 */ /* 0x000fee000000001c */
.L_x_212:
[----:B------:R-:W-:Y:S05]  /*b410*/  BSYNC.RECONVERGENT B1 ;  /* 0x0000000000017941 */ /* 0x000fea0003800200 */
.L_x_210:
        /* <DEDUP_REMOVED lines=11> */
.L_x_214:
[----:B------:R-:W1:Y:S02]  /*b4d0*/  MUFU.RCP R29, R84 ;  /* 0x00000054001d7308 */ /* 0x000e640000001000 */
[----:B-1----:R-:W-:Y:S04]  /*b4e0*/  FFMA R30, R84, R29, -1 ;  /* 0xbf800000541e7423 */ /* 0x002fe8000000001d */
[----:B------:R-:W-:Y:S04]  /*b4f0*/  FADD.FTZ R30, -R30, -RZ ;  /* 0x800000ff1e1e7221 */ /* 0x000fe80000010100 */
[----:B------:R-:W-:Y:S07]  /*b500*/  FFMA R29, R29, R30, R29 ;  /* 0x0000001e1d1d7223 */ /* 0x000fee000000001d */
.L_x_215:
[----:B------:R-:W-:Y:S05]  /*b510*/  BSYNC.RECONVERGENT B1 ;  /* 0x0000000000017941 */ /* 0x000fea0003800200 */
.L_x_213:
        /* <DEDUP_REMOVED lines=11> */
.L_x_217:
[----:B------:R-:W1:Y:S02]  /*b5d0*/  MUFU.RCP R30, R83 ;  /* 0x00000053001e7308 */ /* 0x000e640000001000 */
[----:B-1----:R-:W-:Y:S04]  /*b5e0*/  FFMA R31, R83, R30, -1 ;  /* 0xbf800000531f7423 */ /* 0x002fe8000000001e */
[----:B------:R-:W-:Y:S04]  /*b5f0*/  FADD.FTZ R31, -R31, -RZ ;  /* 0x800000ff1f1f7221 */ /* 0x000fe80000010100 */
[----:B------:R-:W-:Y:S07]  /*b600*/  FFMA R30, R30, R31, R30 ;  /* 0x0000001f1e1e7223 */ /* 0x000fee000000001e */
.L_x_218:
[----:B------:R-:W-:Y:S05]  /*b610*/  BSYNC.RECONVERGENT B1 ;  /* 0x0000000000017941 */ /* 0x000fea0003800200 */
.L_x_216:
        /* <DEDUP_REMOVED lines=11> */
.L_x_220:
[----:B------:R-:W1:Y:S02]  /*b6d0*/  MUFU.RCP R31, R32 ;  /* 0x00000020001f7308 */ /* 0x000e640000001000 */
[----:B-1----:R-:W-:Y:S04]  /*b6e0*/  FFMA R33, R32, R31, -1 ;  /* 0xbf80000020217423 */ /* 0x002fe8000000001f */
[----:B------:R-:W-:Y:S04]  /*b6f0*/  FADD.FTZ R34, -R33, -RZ ;  /* 0x800000ff21227221 */ /* 0x000fe80000010100 */
[----:B------:R-:W-:Y:S07]  /*b700*/  FFMA R31, R31, R34, R31 ;  /* 0x000000221f1f7223 */ /* 0x000fee000000001f */
.L_x_221:
[----:B------:R-:W-:Y:S05]  /*b710*/  BSYNC.RECONVERGENT B1 ;  /* 0x0000000000017941 */ /* 0x000fea0003800200 */
.L_x_219:
        /* <DEDUP_REMOVED lines=11> */
.L_x_223:
[----:B------:R-:W1:Y:S02]  /*b7d0*/  MUFU.RCP R32, R39 ;  /* 0x0000002700207308 */ /* 0x000e640000001000 */
[----:B-1----:R-:W-:Y:S04]  /*b7e0*/  FFMA R33, R39, R32, -1 ;  /* 0xbf80000027217423 */ /* 0x002fe80000000020 */
[----:B------:R-:W-:Y:S04]  /*b7f0*/  FADD.FTZ R33, -R33, -RZ ;  /* 0x800000ff21217221 */ /* 0x000fe80000010100 */
[----:B------:R-:W-:Y:S07]  /*b800*/  FFMA R32, R32, R33, R32 ;  /* 0x0000002120207223 */ /* 0x000fee0000000020 */
.L_x_224:
[----:B------:R-:W-:Y:S05]  /*b810*/  BSYNC.RECONVERGENT B1 ;  /* 0x0000000000017941 */ /* 0x000fea0003800200 */
.L_x_222:
        /* <DEDUP_REMOVED lines=11> */
.L_x_226:
[----:B------:R-:W1:Y:S02]  /*b8d0*/  MUFU.RCP R33, R96 ;  /* 0x0000006000217308 */ /* 0x000e640000001000 */
[----:B-1----:R-:W-:Y:S04]  /*b8e0*/  FFMA R34, R96, R33, -1 ;  /* 0xbf80000060227423 */ /* 0x002fe80000000021 */
[----:B------:R-:W-:Y:S04]  /*b8f0*/  FADD.FTZ R34, -R34, -RZ ;  /* 0x800000ff22227221 */ /* 0x000fe80000010100 */
[----:B------:R-:W-:Y:S07]  /*b900*/  FFMA R33, R33, R34, R33 ;  /* 0x0000002221217223 */ /* 0x000fee0000000021 */
.L_x_227:
[----:B------:R-:W-:Y:S05]  /*b910*/  BSYNC.RECONVERGENT B1 ;  /* 0x0000000000017941 */ /* 0x000fea0003800200 */
.L_x_225:
        /* <DEDUP_REMOVED lines=11> */
.L_x_229:
[----:B------:R-:W1:Y:S02]  /*b9d0*/  MUFU.RCP R34, R81 ;  /* 0x0000005100227308 */ /* 0x000e640000001000 */
[----:B-1----:R-:W-:Y:S04]  /*b9e0*/  FFMA R35, R81, R34, -1 ;  /* 0xbf80000051237423 */ /* 0x002fe80000000022 */
[----:B------:R-:W-:Y:S04]  /*b9f0*/  FADD.FTZ R35, -R35, -RZ ;  /* 0x800000ff23237221 */ /* 0x000fe80000010100 */
[----:B------:R-:W-:Y:S07]  /*ba00*/  FFMA R34, R34, R35, R34 ;  /* 0x0000002322227223 */ /* 0x000fee0000000022 */
.L_x_230:
[----:B------:R-:W-:Y:S05]  /*ba10*/  BSYNC.RECONVERGENT B1 ;  /* 0x0000000000017941 */ /* 0x000fea0003800200 */
.L_x_228:
        /* <DEDUP_REMOVED lines=11> */
.L_x_232:
[----:B------:R-:W1:Y:S02]  /*bad0*/  MUFU.RCP R35, R36 ;  /* 0x0000002400237308 */ /* 0x000e640000001000 */
[----:B-1----:R-:W-:Y:S04]  /*bae0*/  FFMA R38, R36, R35, -1 ;  /* 0xbf80000024267423 */ /* 0x002fe80000000023 */
[----:B------:R-:W-:Y:S04]  /*baf0*/  FADD.FTZ R38, -R38, -RZ ;  /* 0x800000ff26267221 */ /* 0x000fe80000010100 */
[----:B------:R-:W-:Y:S07]  /*bb00*/  FFMA R35, R35, R38, R35 ;  /* 0x0000002623237223 */ /* 0x000fee0000000023 */
.L_x_233:
[----:B------:R-:W-:Y:S05]  /*bb10*/  BSYNC.RECONVERGENT B1 ;  /* 0x0000000000017941 */ /* 0x000fea0003800200 */
.L_x_231:
        /* <DEDUP_REMOVED lines=11> */
.L_x_235:
[----:B------:R-:W1:Y:S02]  /*bbd0*/  MUFU.RCP R36, R37 ;  /* 0x0000002500247308 */ /* 0x000e640000001000 */
[----:B-1----:R-:W-:Y:S04]  /*bbe0*/  FFMA R38, R37, R36, -1 ;  /* 0xbf80000025267423 */ /* 0x002fe80000000024 */
[----:B------:R-:W-:Y:S04]  /*bbf0*/  FADD.FTZ R39, -R38, -RZ ;  /* 0x800000ff26277221 */ /* 0x000fe80000010100 */
[----:B------:R-:W-:Y:S07]  /*bc00*/  FFMA R36, R36, R39, R36 ;  /* 0x0000002724247223 */ /* 0x000fee0000000024 */
.L_x_236:
[----:B------:R-:W-:Y:S05]  /*bc10*/  BSYNC.RECONVERGENT B1 ;  /* 0x0000000000017941 */ /* 0x000fea0003800200 */
.L_x_234:
        /* <DEDUP_REMOVED lines=11> */
.L_x_238:
[----:B------:R-:W1:Y:S02]  /*bcd0*/  MUFU.RCP R37, R94 ;  /* 0x0000005e00257308 */ /* 0x000e640000001000 */
[----:B-1----:R-:W-:Y:S04]  /*bce0*/  FFMA R38, R94, R37, -1 ;  /* 0xbf8000005e267423 */ /* 0x002fe80000000025 */
[----:B------:R-:W-:Y:S04]  /*bcf0*/  FADD.FTZ R38, -R38, -RZ ;  /* 0x800000ff26267221 */ /* 0x000fe80000010100 */
[----:B------:R-:W-:Y:S07]  /*bd00*/  FFMA R37, R37, R38, R37 ;  /* 0x0000002625257223 */ /* 0x000fee0000000025 */
.L_x_239:
[----:B------:R-:W-:Y:S05]  /*bd10*/  BSYNC.RECONVERGENT B1 ;  /* 0x0000000000017941 */ /* 0x000fea0003800200 */
.L_x_237:
        /* <DEDUP_REMOVED lines=11> */
.L_x_241:
[----:B------:R-:W1:Y:S02]  /*bdd0*/  MUFU.RCP R38, R79 ;  /* 0x0000004f00267308 */ /* 0x000e640000001000 */
[----:B-1----:R-:W-:Y:S04]  /*bde0*/  FFMA R39, R79, R38, -1 ;  /* 0xbf8000004f277423 */ /* 0x002fe80000000026 */
[----:B------:R-:W-:Y:S04]  /*bdf0*/  FADD.FTZ R39, -R39, -RZ ;  /* 0x800000ff27277221 */ /* 0x000fe80000010100 */
[----:B------:R-:W-:Y:S07]  /*be00*/  FFMA R38, R38, R39, R38 ;  /* 0x0000002726267223 */ /* 0x000fee0000000026 */
.L_x_242:
[----:B------:R-:W-:Y:S05]  /*be10*/  BSYNC.RECONVERGENT B1 ;  /* 0x0000000000017941 */ /* 0x000fea0003800200 */
.L_x_240:
        /* <DEDUP_REMOVED lines=11> */
.L_x_244:
[----:B------:R-:W1:Y:S02]  /*bed0*/  MUFU.RCP R39, R40 ;  /* 0x0000002800277308 */ /* 0x000e640000001000 */
[----:B-1----:R-:W-:Y:S04]  /*bee0*/  FFMA R42, R40, R39, -1 ;  /* 0xbf800000282a7423 */ /* 0x002fe80000000027 */
[----:B------:R-:W-:Y:S04]  /*bef0*/  FADD.FTZ R42, -R42, -RZ ;  /* 0x800000ff2a2a7221 */ /* 0x000fe80000010100 */
[----:B------:R-:W-:Y:S07]  /*bf00*/  FFMA R39, R39, R42, R39 ;  /* 0x0000002a27277223 */ /* 0x000fee0000000027 */
.L_x_245:
[----:B------:R-:W-:Y:S05]  /*bf10*/  BSYNC.RECONVERGENT B1 ;  /* 0x0000000000017941 */ /* 0x000fea0003800200 */
.L_x_243:
        /* <DEDUP_REMOVED lines=11> */
.L_x_247:
[----:B------:R-:W1:Y:S02]  /*bfd0*/  MUFU.RCP R40, R41 ;  /* 0x0000002900287308 */ /* 0x000e640000001000 */
[----:B-1----:R-:W-:Y:S04]  /*bfe0*/  FFMA R42, R41, R40, -1 ;  /* 0xbf800000292a7423 */ /* 0x002fe80000000028 */
[----:B------:R-:W-:Y:S04]  /*bff0*/  FADD.FTZ R43, -R42, -RZ ;  /* 0x800000ff2a2b7221 */ /* 0x000fe80000010100 */
[----:B------:R-:W-:Y:S07]  /*c000*/  FFMA R40, R40, R43, R40 ;  /* 0x0000002b28287223 */ /* 0x000fee0000000028 */
.L_x_248:
[----:B------:R-:W-:Y:S05]  /*c010*/  BSYNC.RECONVERGENT B1 ;  /* 0x0000000000017941 */ /* 0x000fea0003800200 */
.L_x_246:
        /* <DEDUP_REMOVED lines=11> */
.L_x_250:
[----:B------:R-:W1:Y:S02]  /*c0d0*/  MUFU.RCP R41, R82 ;  /* 0x0000005200297308 */ /* 0x000e640000001000 */
[----:B-1----:R-:W-:Y:S04]  /*c0e0*/  FFMA R42, R82, R41, -1 ;  /* 0xbf800000522a7423 */ /* 0x002fe80000000029 */
[----:B------:R-:W-:Y:S04]  /*c0f0*/  FADD.FTZ R42, -R42, -RZ ;  /* 0x800000ff2a2a7221 */ /* 0x000fe80000010100 */
[----:B------:R-:W-:Y:S07]  /*c100*/  FFMA R41, R41, R42, R41 ;  /* 0x0000002a29297223 */ /* 0x000fee0000000029 */
.L_x_251:
[----:B------:R-:W-:Y:S05]  /*c110*/  BSYNC.RECONVERGENT B1 ;  /* 0x0000000000017941 */ /* 0x000fea0003800200 */
.L_x_249:
        /* <DEDUP_REMOVED lines=11> */
.L_x_253:
[----:B------:R-:W1:Y:S02]  /*c1d0*/  MUFU.RCP R42, R77 ;  /* 0x0000004d002a7308 */ /* 0x000e640000001000 */
[----:B-1----:R-:W-:Y:S04]  /*c1e0*/  FFMA R43, R77, R42, -1 ;  /* 0xbf8000004d2b7423 */ /* 0x002fe8000000002a */
[----:B------:R-:W-:Y:S04]  /*c1f0*/  FADD.FTZ R43, -R43, -RZ ;  /* 0x800000ff2b2b7221 */ /* 0x000fe80000010100 */
[----:B------:R-:W-:Y:S07]  /*c200*/  FFMA R42, R42, R43, R42 ;  /* 0x0000002b2a2a7223 */ /* 0x000fee000000002a */
.L_x_254:
[----:B------:R-:W-:Y:S05]  /*c210*/  BSYNC.RECONVERGENT B1 ;  /* 0x0000000000017941 */ /* 0x000fea0003800200 */
.L_x_252:
        /* <DEDUP_REMOVED lines=11> */
.L_x_256:
[----:B------:R-:W1:Y:S02]  /*c2d0*/  MUFU.RCP R43, R80 ;  /* 0x00000050002b7308 */ /* 0x000e640000001000 */
[----:B-1----:R-:W-:Y:S04]  /*c2e0*/  FFMA R44, R80, R43, -1 ;  /* 0xbf800000502c7423 */ /* 0x002fe8000000002b */
[----:B------:R-:W-:Y:S04]  /*c2f0*/  FADD.FTZ R44, -R44, -RZ ;  /* 0x800000ff2c2c7221 */ /* 0x000fe80000010100 */
[----:B------:R-:W-:Y:S07]  /*c300*/  FFMA R43, R43, R44, R43 ;  /* 0x0000002c2b2b7223 */ /* 0x000fee000000002b */
.L_x_257:
[----:B------:R-:W-:Y:S05]  /*c310*/  BSYNC.RECONVERGENT B1 ;  /* 0x0000000000017941 */ /* 0x000fea0003800200 */
.L_x_255:
        /* <DEDUP_REMOVED lines=11> */
.L_x_259:
[----:B------:R-:W1:Y:S02]  /*c3d0*/  MUFU.RCP R44, R75 ;  /* 0x0000004b002c7308 */ /* 0x000e640000001000 */
[----:B-1----:R-:W-:Y:S04]  /*c3e0*/  FFMA R45, R75, R44, -1 ;  /* 0xbf8000004b2d7423 */ /* 0x002fe8000000002c */
[----:B------:R-:W-:Y:S04]  /*c3f0*/  FADD.FTZ R45, -R45, -RZ ;  /* 0x800000ff2d2d7221 */ /* 0x000fe80000010100 */
[----:B------:R-:W-:Y:S07]  /*c400*/  FFMA R44, R44, R45, R44 ;  /* 0x0000002d2c2c7223 */ /* 0x000fee000000002c */
.L_x_260:
[----:B------:R-:W-:Y:S05]  /*c410*/  BSYNC.RECONVERGENT B1 ;  /* 0x0000000000017941 */ /* 0x000fea0003800200 */
.L_x_258:
        /* <DEDUP_REMOVED lines=11> */
.L_x_262:
[----:B------:R-:W1:Y:S02]  /*c4d0*/  MUFU.RCP R45, R56 ;  /* 0x00000038002d7308 */ /* 0x000e640000001000 */
[----:B-1----:R-:W-:Y:S04]  /*c4e0*/  FFMA R46, R56, R45, -1 ;  /* 0xbf800000382e7423 */ /* 0x002fe8000000002d */
[----:B------:R-:W-:Y:S04]  /*c4f0*/  FADD.FTZ R46, -R46, -RZ ;  /* 0x800000ff2e2e7221 */ /* 0x000fe80000010100 */
[----:B------:R-:W-:Y:S07]  /*c500*/  FFMA R45, R45, R46, R45 ;  /* 0x0000002e2d2d7223 */ /* 0x000fee000000002d */
.L_x_263:
[----:B------:R-:W-:Y:S05]  /*c510*/  BSYNC.RECONVERGENT B1 ;  /* 0x0000000000017941 */ /* 0x000fea0003800200 */
.L_x_261:
        /* <DEDUP_REMOVED lines=11> */
.L_x_265:
[----:B------:R-:W1:Y:S02]  /*c5d0*/  MUFU.RCP R46, R47 ;  /* 0x0000002f002e7308 */ /* 0x000e640000001000 */
[----:B-1----:R-:W-:Y:S04]  /*c5e0*/  FFMA R49, R47, R46, -1 ;  /* 0xbf8000002f317423 */ /* 0x002fe8000000002e */
[----:B------:R-:W-:Y:S04]  /*c5f0*/  FADD.FTZ R49, -R49, -RZ ;  /* 0x800000ff31317221 */ /* 0x000fe80000010100 */
[----:B------:R-:W-:Y:S07]  /*c600*/  FFMA R46, R46, R49, R46 ;  /* 0x000000312e2e7223 */ /* 0x000fee000000002e */
.L_x_266:
[----:B------:R-:W-:Y:S05]  /*c610*/  BSYNC.RECONVERGENT B1 ;  /* 0x0000000000017941 */ /* 0x000fea0003800200 */
.L_x_264:
        /* <DEDUP_REMOVED lines=11> */
.L_x_268:
[----:B------:R-:W1:Y:S02]  /*c6d0*/  MUFU.RCP R47, R48 ;  /* 0x00000030002f7308 */ /* 0x000e640000001000 */
[----:B-1----:R-:W-:Y:S04]  /*c6e0*/  FFMA R49, R48, R47, -1 ;  /* 0xbf80000030317423 */ /* 0x002fe8000000002f */
[----:B------:R-:W-:Y:S04]  /*c6f0*/  FADD.FTZ R50, -R49, -RZ ;  /* 0x800000ff31327221 */ /* 0x000fe80000010100 */
[----:B------:R-:W-:Y:S07]  /*c700*/  FFMA R47, R47, R50, R47 ;  /* 0x000000322f2f7223 */ /* 0x000fee000000002f */
.L_x_269:
[----:B------:R-:W-:Y:S05]  /*c710*/  BSYNC.RECONVERGENT B1 ;  /* 0x0000000000017941 */ /* 0x000fea0003800200 */
.L_x_267:
        /* <DEDUP_REMOVED lines=11> */
.L_x_271:
[----:B------:R-:W1:Y:S02]  /*c7d0*/  MUFU.RCP R48, R69 ;  /* 0x0000004500307308 */ /* 0x000e640000001000 */
[----:B-1----:R-:W-:Y:S04]  /*c7e0*/  FFMA R49, R69, R48, -1 ;  /* 0xbf80000045317423 */ /* 0x002fe80000000030 */
[----:B------:R-:W-:Y:S04]  /*c7f0*/  FADD.FTZ R49, -R49, -RZ ;  /* 0x800000ff31317221 */ /* 0x000fe80000010100 */
[----:B------:R-:W-:Y:S07]  /*c800*/  FFMA R48, R48, R49, R48 ;  /* 0x0000003130307223 */ /* 0x000fee0000000030 */
.L_x_272:
[----:B------:R-:W-:Y:S05]  /*c810*/  BSYNC.RECONVERGENT B1 ;  /* 0x0000000000017941 */ /* 0x000fea0003800200 */
.L_x_270:
        /* <DEDUP_REMOVED lines=11> */
.L_x_274:
[----:B------:R-:W1:Y:S02]  /*c8d0*/  MUFU.RCP R49, R52 ;  /* 0x0000003400317308 */ /* 0x000e640000001000 */
[----:B-1----:R-:W-:Y:S04]  /*c8e0*/  FFMA R50, R52, R49, -1 ;  /* 0xbf80000034327423 */ /* 0x002fe80000000031 */
[----:B------:R-:W-:Y:S04]  /*c8f0*/  FADD.FTZ R50, -R50, -RZ ;  /* 0x800000ff32327221 */ /* 0x000fe80000010100 */
[----:B------:R-:W-:Y:S07]  /*c900*/  FFMA R49, R49, R50, R49 ;  /* 0x0000003231317223 */ /* 0x000fee0000000031 */
.L_x_275:
[----:B------:R-:W-:Y:S05]  /*c910*/  BSYNC.RECONVERGENT B1 ;  /* 0x0000000000017941 */ /* 0x000fea0003800200 */
.L_x_273:
        /* <DEDUP_REMOVED lines=11> */
.L_x_277:
[----:B------:R-:W1:Y:S02]  /*c9d0*/  MUFU.RCP R50, R51 ;  /* 0x0000003300327308 */ /* 0x000e640000001000 */
[----:B-1----:R-:W-:Y:S04]  /*c9e0*/  FFMA R52, R51, R50, -1 ;  /* 0xbf80000033347423 */ /* 0x002fe80000000032 */
[----:B------:R-:W-:Y:S04]  /*c9f0*/  FADD.FTZ R53, -R52, -RZ ;  /* 0x800000ff34357221 */ /* 0x000fe80000010100 */
[----:B------:R-:W-:Y:S07]  /*ca00*/  FFMA R50, R50, R53, R50 ;  /* 0x0000003532327223 */ /* 0x000fee0000000032 */
.L_x_278:
[----:B------:R-:W-:Y:S05]  /*ca10*/  BSYNC.RECONVERGENT B1 ;  /* 0x0000000000017941 */ /* 0x000fea0003800200 */
.L_x_276:
        /* <DEDUP_REMOVED lines=11> */
.L_x_280:
[----:B------:R-:W1:Y:S02]  /*cad0*/  MUFU.RCP R51, R92 ;  /* 0x0000005c00337308 */ /* 0x000e640000001000 */
[----:B-1----:R-:W-:Y:S04]  /*cae0*/  FFMA R52, R92, R51, -1 ;  /* 0xbf8000005c347423 */ /* 0x002fe80000000033 */
[----:B------:R-:W-:Y:S04]  /*caf0*/  FADD.FTZ R52, -R52, -RZ ;  /* 0x800000ff34347221 */ /* 0x000fe80000010100 */
[----:B------:R-:W-:Y:S07]  /*cb00*/  FFMA R51, R51, R52, R51 ;  /* 0x0000003433337223 */ /* 0x000fee0000000033 */
.L_x_281:
[----:B------:R-:W-:Y:S05]  /*cb10*/  BSYNC.RECONVERGENT B1 ;  /* 0x0000000000017941 */ /* 0x000fea0003800200 */
.L_x_279:
        /* <DEDUP_REMOVED lines=11> */
.L_x_283:
[----:B------:R-:W1:Y:S02]  /*cbd0*/  MUFU.RCP R52, R67 ;  /* 0x0000004300347308 */ /* 0x000e640000001000 */
[----:B-1----:R-:W-:Y:S04]  /*cbe0*/  FFMA R53, R67, R52, -1 ;  /* 0xbf80000043357423 */ /* 0x002fe80000000034 */
[----:B------:R-:W-:Y:S04]  /*cbf0*/  FADD.FTZ R53, -R53, -RZ ;  /* 0x800000ff35357221 */ /* 0x000fe80000010100 */
[----:B------:R-:W-:Y:S07]  /*cc00*/  FFMA R52, R52, R53, R52 ;  /* 0x0000003534347223 */ /* 0x000fee0000000034 */
.L_x_284:
[----:B------:R-:W-:Y:S05]  /*cc10*/  BSYNC.RECONVERGENT B1 ;  /* 0x0000000000017941 */ /* 0x000fea0003800200 */
.L_x_282:
        /* <DEDUP_REMOVED lines=11> */
.L_x_286:
[----:B------:R-:W1:Y:S02]  /*ccd0*/  MUFU.RCP R53, R54 ;  /* 0x0000003600357308 */ /* 0x000e640000001000 */
[----:B-1----:R-:W-:Y:S04]  /*cce0*/  FFMA R56, R54, R53, -1 ;  /* 0xbf80000036387423 */ /* 0x002fe80000000035 */
[----:B------:R-:W-:Y:S04]  /*ccf0*/  FADD.FTZ R56, -R56, -RZ ;  /* 0x800000ff38387221 */ /* 0x000fe80000010100 */
[----:B------:R-:W-:Y:S07]  /*cd00*/  FFMA R53, R53, R56, R53 ;  /* 0x0000003835357223 */ /* 0x000fee0000000035 */
.L_x_287:
[----:B------:R-:W-:Y:S05]  /*cd10*/  BSYNC.RECONVERGENT B1 ;  /* 0x0000000000017941 */ /* 0x000fea0003800200 */
.L_x_285:
        /* <DEDUP_REMOVED lines=11> */
.L_x_289:
[----:B------:R-:W1:Y:S02]  /*cdd0*/  MUFU.RCP R54, R55 ;  /* 0x0000003700367308 */ /* 0x000e640000001000 */
[----:B-1----:R-:W-:Y:S04]  /*cde0*/  FFMA R56, R55, R54, -1 ;  /* 0xbf80000037387423 */ /* 0x002fe80000000036 */
[----:B------:R-:W-:Y:S04]  /*cdf0*/  FADD.FTZ R57, -R56, -RZ ;  /* 0x800000ff38397221 */ /* 0x000fe80000010100 */
[----:B------:R-:W-:Y:S07]  /*ce00*/  FFMA R54, R54, R57, R54 ;  /* 0x0000003936367223 */ /* 0x000fee0000000036 */
.L_x_290:
[----:B------:R-:W-:Y:S05]  /*ce10*/  BSYNC.RECONVERGENT B1 ;  /* 0x0000000000017941 */ /* 0x000fea0003800200 */
.L_x_288:
        /* <DEDUP_REMOVED lines=11> */
.L_x_292:
[----:B------:R-:W1:Y:S02]  /*ced0*/  MUFU.RCP R55, R100 ;  /* 0x0000006400377308 */ /* 0x000e640000001000 */
[----:B-1----:R-:W-:Y:S04]  /*cee0*/  FFMA R56, R100, R55, -1 ;  /* 0xbf80000064387423 */ /* 0x002fe80000000037 */
[----:B------:R-:W-:Y:S04]  /*cef0*/  FADD.FTZ R56, -R56, -RZ ;  /* 0x800000ff38387221 */ /* 0x000fe80000010100 */
[----:B------:R-:W-:Y:S07]  /*cf00*/  FFMA R55, R55, R56, R55 ;  /* 0x0000003837377223 */ /* 0x000fee0000000037 */
.L_x_293:
[----:B------:R-:W-:Y:S05]  /*cf10*/  BSYNC.RECONVERGENT B1 ;  /* 0x0000000000017941 */ /* 0x000fea0003800200 */
.L_x_291:
        /* <DEDUP_REMOVED lines=11> */
.L_x_295:
[----:B------:R-:W1:Y:S02]  /*cfd0*/  MUFU.RCP R56, R93 ;  /* 0x0000005d00387308 */ /* 0x000e640000001000 */
[----:B-1----:R-:W-:Y:S04]  /*cfe0*/  FFMA R57, R93, R56, -1 ;  /* 0xbf8000005d397423 */ /* 0x002fe80000000038 */
[----:B------:R-:W-:Y:S04]  /*cff0*/  FADD.FTZ R57, -R57, -RZ ;  /* 0x800000ff39397221 */ /* 0x000fe80000010100 */
[----:B------:R-:W-:Y:S07]  /*d000*/  FFMA R56, R56, R57, R56 ;  /* 0x0000003938387223 */ /* 0x000fee0000000038 */
.L_x_296:
[----:B------:R-:W-:Y:S05]  /*d010*/  BSYNC.RECONVERGENT B1 ;  /* 0x0000000000017941 */ /* 0x000fea0003800200 */
.L_x_294:
        /* <DEDUP_REMOVED lines=11> */
.L_x_298:
[----:B------:R-:W1:Y:S02]  /*d0d0*/  MUFU.RCP R57, R78 ;  /* 0x0000004e00397308 */ /* 0x000e640000001000 */
[----:B-1----:R-:W-:Y:S04]  /*d0e0*/  FFMA R58, R78, R57, -1 ;  /* 0xbf8000004e3a7423 */ /* 0x002fe80000000039 */
[----:B------:R-:W-:Y:S04]  /*d0f0*/  FADD.FTZ R58, -R58, -RZ ;  /* 0x800000ff3a3a7221 */ /* 0x000fe80000010100 */
[----:B------:R-:W-:Y:S07]  /*d100*/  FFMA R57, R57, R58, R57 ;  /* 0x0000003a39397223 */ /* 0x000fee0000000039 */
.L_x_299:
[----:B------:R-:W-:Y:S05]  /*d110*/  BSYNC.RECONVERGENT B1 ;  /* 0x0000000000017941 */ /* 0x000fea0003800200 */
.L_x_297:
        /* <DEDUP_REMOVED lines=11> */
.L_x_301:
[----:B------:R-:W1:Y:S02]  /*d1d0*/  MUFU.RCP R58, R59 ;  /* 0x0000003b003a7308 */ /* 0x000e640000001000 */
[----:B-1----:R-:W-:Y:S04]  /*d1e0*/  FFMA R61, R59, R58, -1 ;  /* 0xbf8000003b3d7423 */ /* 0x002fe8000000003a */
[----:B------:R-:W-:Y:S04]  /*d1f0*/  FADD.FTZ R61, -R61, -RZ ;  /* 0x800000ff3d3d7221 */ /* 0x000fe80000010100 */
[----:B------:R-:W-:Y:S07]  /*d200*/  FFMA R58, R58, R61, R58 ;  /* 0x0000003d3a3a7223 */ /* 0x000fee000000003a */
.L_x_302:
[----:B------:R-:W-:Y:S05]  /*d210*/  BSYNC.RECONVERGENT B1 ;  /* 0x0000000000017941 */ /* 0x000fea0003800200 */
.L_x_300:
        /* <DEDUP_REMOVED lines=11> */
.L_x_304:
[----:B------:R-:W1:Y:S02]  /*d2d0*/  MUFU.RCP R59, R60 ;  /* 0x0000003c003b7308 */ /* 0x000e640000001000 */
[----:B-1----:R-:W-:Y:S04]  /*d2e0*/  FFMA R61, R60, R59, -1 ;  /* 0xbf8000003c3d7423 */ /* 0x002fe8000000003b */
[----:B------:R-:W-:Y:S04]  /*d2f0*/  FADD.FTZ R62, -R61, -RZ ;  /* 0x800000ff3d3e7221 */ /* 0x000fe80000010100 */
[----:B------:R-:W-:Y:S07]  /*d300*/  FFMA R59, R59, R62, R59 ;  /* 0x0000003e3b3b7223 */ /* 0x000fee000000003b */
.L_x_305:
[----:B------:R-:W-:Y:S05]  /*d310*/  BSYNC.RECONVERGENT B1 ;  /* 0x0000000000017941 */ /* 0x000fea0003800200 */
.L_x_303:
        /* <DEDUP_REMOVED lines=11> */
.L_x_307:
[----:B------:R-:W1:Y:S02]  /*d3d0*/  MUFU.RCP R60, R95 ;  /* 0x0000005f003c7308 */ /* 0x000e640000001000 */
[----:B-1----:R-:W-:Y:S04]  /*d3e0*/  FFMA R61, R95, R60, -1 ;  /* 0xbf8000005f3d7423 */ /* 0x002fe8000000003c */
[----:B------:R-:W-:Y:S04]  /*d3f0*/  FADD.FTZ R61, -R61, -RZ ;  /* 0x800000ff3d3d7221 */ /* 0x000fe80000010100 */
[----:B------:R-:W-:Y:S07]  /*d400*/  FFMA R60, R60, R61, R60 ;  /* 0x0000003d3c3c7223 */ /* 0x000fee000000003c */
.L_x_308:
[----:B------:R-:W-:Y:S05]  /*d410*/  BSYNC.RECONVERGENT B1 ;  /* 0x0000000000017941 */ /* 0x000fea0003800200 */
.L_x_306:
        /* <DEDUP_REMOVED lines=11> */
.L_x_310:
[----:B------:R-:W1:Y:S02]  /*d4d0*/  MUFU.RCP R61, R90 ;  /* 0x0000005a003d7308 */ /* 0x000e640000001000 */
[----:B-1----:R-:W-:Y:S04]  /*d4e0*/  FFMA R62, R90, R61, -1 ;  /* 0xbf8000005a3e7423 */ /* 0x002fe8000000003d */
[----:B------:R-:W-:Y:S04]  /*d4f0*/  FADD.FTZ R62, -R62, -RZ ;  /* 0x800000ff3e3e7221 */ /* 0x000fe80000010100 */
[----:B------:R-:W-:Y:S07]  /*d500*/  FFMA R61, R61, R62, R61 ;  /* 0x0000003e3d3d7223 */ /* 0x000fee000000003d */
.L_x_311:
[----:B------:R-:W-:Y:S05]  /*d510*/  BSYNC.RECONVERGENT B1 ;  /* 0x0000000000017941 */ /* 0x000fea0003800200 */
.L_x_309:
        /* <DEDUP_REMOVED lines=11> */
.L_x_313:
[----:B------:R-:W1:Y:S02]  /*d5d0*/  MUFU.RCP R62, R63 ;  /* 0x0000003f003e7308 */ /* 0x000e640000001000 */
[----:B-1----:R-:W-:Y:S04]  /*d5e0*/  FFMA R64, R63, R62, -1 ;  /* 0xbf8000003f407423 */ /* 0x002fe8000000003e */
[----:B------:R-:W-:Y:S04]  /*d5f0*/  FADD.FTZ R67, -R64, -RZ ;  /* 0x800000ff40437221 */ /* 0x000fe80000010100 */
[----:B------:R-:W-:Y:S07]  /*d600*/  FFMA R62, R62, R67, R62 ;  /* 0x000000433e3e7223 */ /* 0x000fee000000003e */
.L_x_314:
[----:B------:R-:W-:Y:S05]  /*d610*/  BSYNC.RECONVERGENT B1 ;  /* 0x0000000000017941 */ /* 0x000fea0003800200 */
.L_x_312:
        /* <DEDUP_REMOVED lines=11> */
.L_x_316:
[----:B------:R-:W1:Y:S02]  /*d6d0*/  MUFU.RCP R63, R66 ;  /* 0x00000042003f7308 */ /* 0x000e640000001000 */
[----:B-1----:R-:W-:Y:S04]  /*d6e0*/  FFMA R64, R66, R63, -1 ;  /* 0xbf80000042407423 */ /* 0x002fe8000000003f */
[----:B------:R-:W-:Y:S04]  /*d6f0*/  FADD.FTZ R64, -R64, -RZ ;  /* 0x800000ff40407221 */ /* 0x000fe80000010100 */
[----:B------:R-:W-:Y:S07]  /*d700*/  FFMA R63, R63, R64, R63 ;  /* 0x000000403f3f7223 */ /* 0x000fee000000003f */
.L_x_317:
[----:B------:R-:W-:Y:S05]  /*d710*/  BSYNC.RECONVERGENT B1 ;  /* 0x0000000000017941 */ /* 0x000fea0003800200 */
.L_x_315:
        /* <DEDUP_REMOVED lines=9> */
[----:B------:R-:W-:Y:S05]  /*d7b0*/  BRA `(.L_x_320) ;  /* 0x0000000000107947 */ /* 0x000fea0003800000 */
.L_x_319:
[----:B------:R-:W1:Y:S02]  /*d7c0*/  MUFU.RCP R64, R65 ;  /* 0x0000004100407308 */ /* 0x000e640000001000 */
[----:B-1----:R-:W-:Y:S04]  /*d7d0*/  FFMA R66, R65, R64, -1 ;  /* 0xbf80000041427423 */ /* 0x002fe80000000040 */
[----:B------:R-:W-:Y:S04]  /*d7e0*/  FADD.FTZ R67, -R66, -RZ ;  /* 0x800000ff42437221 */ /* 0x000fe80000010100 */
[----:B------:R-:W-:Y:S07]  /*d7f0*/  FFMA R64, R64, R67, R64 ;  /* 0x0000004340407223 */ /* 0x000fee0000000040 */
.L_x_320:
[----:B------:R-:W-:Y:S05]  /*d800*/  BSYNC.RECONVERGENT B1 ;  /* 0x0000000000017941 */ /* 0x000fea0003800200 */
.L_x_318:
[----:B------:R-:W-:Y:S01]  /*d810*/  F2FP.SATFINITE.E4M3.F32.PACK_AB_MERGE_C R5, R6, R5, RZ ;  /* 0x000000050605723e */ /* 0x000fe200048070ff */
[----:B------:R-:W-:Y:S01]  /*d820*/  USHF.L.U32 UR8, UR42, 0xd, URZ ;  /* 0x0000000d2a087899 */ /* 0x000fe200080006ff */
[----:B------:R-:W-:Y:S01]  /*d830*/  F2FP.SATFINITE.E4M3.F32.PACK_AB_MERGE_C R65, R2, R0, RZ ;  /* 0x000000000241723e */ /* 0x000fe200048070ff */
[----:B------:R-:W-:Y:S01]  /*d840*/  BSSY.RECONVERGENT B0, `(.L_x_321) ;  /* 0x000004f000007945 */ /* 0x000fe20003800200 */
[----:B------:R-:W-:Y:S02]  /*d850*/  F2FP.SATFINITE.E4M3.F32.PACK_AB_MERGE_C R4, R4, R3, RZ ;  /* 0x000000030404723e */ /* 0x000fe400048070ff */
[----:B------:R-:W-:Y:S02]  /*d860*/  F2FP.SATFINITE.E4M3.F32.PACK_AB_MERGE_C R8, R8, R7, RZ ;  /* 0x000000070808723e */ /* 0x000fe400048070ff */
[----:B------:R-:W-:Y:S02]  /*d870*/  F2FP.SATFINITE.E4M3.F32.PACK_AB_MERGE_C R9, R10, R9, RZ ;  /* 0x000000090a09723e */ /* 0x000fe400048070ff */
[----:B------:R-:W-:Y:S02]  /*d880*/  F2FP.SATFINITE.E4M3.F32.PACK_AB_MERGE_C R12, R12, R11, RZ ;  /* 0x0000000b0c0c723e */ /* 0x000fe400048070ff */
[----:B------:R-:W-:Y:S02]  /*d890*/  F2FP.SATFINITE.E4M3.F32.PACK_AB_MERGE_C R13, R14, R13, RZ ;  /* 0x0000000d0e0d723e */ /* 0x000fe400048070ff */
[----:B------:R-:W-:Y:S02]  /*d8a0*/  F2FP.SATFINITE.E4M3.F32.PACK_AB_MERGE_C R6, R16, R15, RZ ;  /* 0x0000000f1006723e */ /* 0x000fe400048070ff */
[----:B------:R-:W-:Y:S02]  /*d8b0*/  F2FP.SATFINITE.E4M3.F32.PACK_AB_MERGE_C R3, R18, R17, RZ ;  /* 0x000000111203723e */ /* 0x000fe400048070ff */
[----:B------:R-:W-:Y:S02]  /*d8c0*/  F2FP.SATFINITE.E4M3.F32.PACK_AB_MERGE_C R20, R20, R19, RZ ;  /* 0x000000131414723e */ /* 0x000fe400048070ff */
[----:B------:R-:W-:Y:S02]  /*d8d0*/  PRMT R16, R65, 0x5410, R4 ;  /* 0x0000541041107816 */ /* 0x000fe40000000004 */
[----:B------:R-:W-:Y:S02]  /*d8e0*/  PRMT R17, R5, 0x5410, R8 ;  /* 0x0000541005117816 */ /* 0x000fe40000000008 */
[----:B------:R-:W-:Y:S02]  /*d8f0*/  PRMT R18, R9, 0x5410, R12 ;  /* 0x0000541009127816 */ /* 0x000fe4000000000c */
[----:B------:R-:W-:Y:S02]  /*d900*/  PRMT R19, R13, 0x5410, R6 ;  /* 0x000054100d137816 */ /* 0x000fe40000000006 */
[----:B------:R-:W-:Y:S02]  /*d910*/  F2FP.SATFINITE.E4M3.F32.PACK_AB_MERGE_C R21, R22, R21, RZ ;  /* 0x000000151615723e */ /* 0x000fe400048070ff */
[----:B------:R-:W-:Y:S01]  /*d920*/  F2FP.SATFINITE.E4M3.F32.PACK_AB_MERGE_C R24, R24, R23, RZ ;  /* 0x000000171818723e */ /* 0x000fe200048070ff */
[----:B------:R1:W-:Y:S01]  /*d930*/  STS.128 [R198+UR8+0x4000], R16 ;  /* 0x00400010c6007988 */ /* 0x0003e20008000c08 */
[----:B------:R-:W-:Y:S01]  /*d940*/  PRMT R12, R3, 0x5410, R20 ;  /* 0x00005410030c7816 */ /* 0x000fe20000000014 */
[----:B------:R-:W-:Y:S01]  /*d950*/  VIADD R20, R198, UR8 ;  /* 0x00000008c6147c36 */ /* 0x000fe20008000000 */
[----:B------:R-:W-:Y:S02]  /*d960*/  F2FP.SATFINITE.E4M3.F32.PACK_AB_MERGE_C R14, R26, R25, RZ ;  /* 0x000000191a0e723e */ /* 0x000fe400048070ff */
[----:B------:R-:W-:Y:S01]  /*d970*/  F2FP.SATFINITE.E4M3.F32.PACK_AB_MERGE_C R27, R28, R27, RZ ;  /* 0x0000001b1c1b723e */ /* 0x000fe200048070ff */
[----:B------:R-:W-:Y:S01]  /*d980*/  VIADD R6, R20, 0x4000 ;  /* 0x0000400014067836 */ /* 0x000fe20000000000 */
[----:B------:R-:W-:Y:S02]  /*d990*/  F2FP.SATFINITE.E4M3.F32.PACK_AB_MERGE_C R15, R30, R29, RZ ;  /* 0x0000001d1e0f723e */ /* 0x000fe400048070ff */
[----:B------:R-:W-:Y:S01]  /*d9a0*/  F2FP.SATFINITE.E4M3.F32.PACK_AB_MERGE_C R32, R32, R31, RZ ;  /* 0x0000001f2020723e */ /* 0x000fe200048070ff */
[----:B------:R-:W-:Y:S01]  /*d9b0*/  IMAD R3, R199, -0x10, R6 ;  /* 0xfffffff0c7037824 */ /* 0x000fe200078e0206 */
[----:B------:R-:W-:Y:S01]  /*d9c0*/  PRMT R13, R21, 0x5410, R24 ;  /* 0x00005410150d7816 */ /* 0x000fe20000000018 */
[--C-:B------:R-:W-:Y:S01]  /*d9d0*/  IMAD R21, R199, -0x10, R20.reuse ;  /* 0xfffffff0c7157824 */ /* 0x100fe200078e0214 */
[----:B------:R-:W-:Y:S01]  /*d9e0*/  PRMT R14, R14, 0x5410, R27 ;  /* 0x000054100e0e7816 */ /* 0x000fe2000000001b */
[----:B------:R-:W-:Y:S01]  /*d9f0*/  IMAD R20, R197, -0x10, R20 ;  /* 0xfffffff0c5147824 */ /* 0x000fe200078e0214 */
[----:B------:R-:W-:Y:S01]  /*da00*/  PRMT R15, R15, 0x5410, R32 ;  /* 0x000054100f0f7816 */ /* 0x000fe20000000020 */
[----:B------:R-:W-:Y:S01]  /*da10*/  IMAD R22, R196, 0x10, R3 ;  /* 0x00000010c4167824 */ /* 0x000fe200078e0203 */
[----:B------:R-:W-:Y:S02]  /*da20*/  F2FP.SATFINITE.E4M3.F32.PACK_AB_MERGE_C R33, R34, R33, RZ ;  /* 0x000000212221723e */ /* 0x000fe400048070ff */
[----:B------:R-:W-:Y:S01]  /*da30*/  F2FP.SATFINITE.E4M3.F32.PACK_AB_MERGE_C R36, R36, R35, RZ ;  /* 0x000000232424723e */ /* 0x000fe200048070ff */
[----:B------:R1:W-:Y:S01]  /*da40*/  STS.128 [R21+0x4010], R12 ;  /* 0x0040100c15007388 */ /* 0x0003e20000000c00 */
        /* <DEDUP_REMOVED lines=23> */
[----:B------:R-:W-:Y:S03]  /*dbc0*/  ISETP.NE.AND P0, PT, R200, RZ, PT ;  /* 0x000000ffc800720c */ /* 0x000fe60003f05270 */
[----:B------:R1:W-:Y:S01]  /*dbd0*/  STS.128 [R22+0x10], R4 ;  /* 0x0000100416007388 */ /* 0x0003e20000000c00 */
[----:B------:R-:W-:Y:S01]  /*dbe0*/  @!PT LDS RZ, [RZ] ;  /* 0x00000000fffff984 */ /* 0x000fe20000000800 */
[----:B------:R-:W-:Y:S01]  /*dbf0*/  @!PT LDS RZ, [RZ] ;  /* 0x00000000fffff984 */ /* 0x000fe20000000800 */
[----:B------:R-:W-:Y:S01]  /*dc00*/  @!PT LDS RZ, [RZ] ;  /* 0x00000000fffff984 */ /* 0x000fe20000000800 */
[----:B------:R-:W-:Y:S01]  /*dc10*/  @!PT LDS RZ, [RZ] ;  /* 0x00000000fffff984 */ /* 0x000fe20000000800 */
[----:B------:R2:W-:Y:S07]  /*dc20*/  MEMBAR.ALL.CTA ;  /* 0x0000000000007992 */ /* 0x0005ee0000008000 */
[----:B--2---:R-:W2:Y:S02]  /*dc30*/  FENCE.VIEW.ASYNC.S ;  /* 0x00000000000073c6 */ /* 0x004ea40000000000 */
[----:B--2---:R-:W-:Y:S06]  /*dc40*/  BAR.SYNC.DEFER_BLOCKING 0x1, 0x80 ;  /* 0x0042000000007b1d */ /* 0x004fec0000010000 */
[----:B------:R-:W-:Y:S05]  /*dc50*/  @P0 BRA `(.L_x_322) ;  /* 0x0000000000340947 */ /* 0x000fea0003800000 */
[----:B------:R-:W-:Y:S01]  /*dc60*/  UIADD3 UR10, UP0, UPT, UR46, 0x680, URZ ;  /* 0x000006802e0a7890 */ /* 0x000fe2000ff1e0ff */
[----:B------:R-:W-:Y:S01]  /*dc70*/  R2UR UR6, R181 ;  /* 0x00000000b50672ca */ /* 0x000fe200000e0000 */
[----:B------:R-:W-:Y:S01]  /*dc80*/  UIADD3 UR4, UPT, UPT, UR41, 0x4200, UR8 ;  /* 0x0000420029047890 */ /* 0x000fe2000fffe008 */
[----:B------:R-:W-:Y:S01]  /*dc90*/  PLOP3.LUT P0, PT, PT, PT, PT, 0x80, 0x8 ;  /* 0x000000000008781c */ /* 0x000fe20003f0f070 */
[----:B------:R-:W-:Y:S01]  /*dca0*/  UIADD3.X UR11, UPT, UPT, URZ, UR47, URZ, UP0, !UPT ;  /* 0x0000002fff0b7290 */ /* 0x000fe200087fe4ff */
[----:B------:R-:W-:Y:S11]  /*dcb0*/  IMAD.IADD R71, R182, 0x1, R71 ;  /* 0x00000001b6477824 */ /* 0x000ff600078e0247 */
.L_x_323:
[----:B------:R-:W-:Y:S02]  /*dcc0*/  PLOP3.LUT P1, PT, P1, P0, PT, 0xf2, 0x2f ;  /* 0x00000000002f781c */ /* 0x000fe40000f21e72 */
[----:B------:R-:W-:Y:S01]  /*dcd0*/  @P0 R2UR P1, UR5, R71 ;  /* 0x00000000470502ca */ /* 0x000fe20000020000 */
[----:B------:R-:W-:Y:S07]  /*dce0*/  UMOV UR7, UR36 ;  /* 0x0000002400077c82 */ /* 0x000fee0008000000 */
[----:B------:R-:W-:Y:S05]  /*dcf0*/  @P0 PLOP3.LUT P0, PT, P1, PT, PT, 0x80, 0x8 ;  /* 0x000000000008081c */ /* 0x000fea0000f0f070 */
[----:B------:R2:W-:Y:S08]  /*dd00*/  UTMASTG.3D [UR4], [UR10] ;  /* 0x000000040a0073b5 */ /* 0x0005f00008010000 */
[----:B--2---:R-:W-:Y:S05]  /*dd10*/  @P0 BRA.U.ANY `(.L_x_323) ;  /* 0xfffffffd00e80947 */ /* 0x004fea000393ffff */
[----:B------:R0:W-:Y:S02]  /*dd20*/  UTMACMDFLUSH ;  /* 0x00000000000079b7 */ /* 0x0001e40000000000 */
.L_x_322:
[----:B------:R-:W-:Y:S05]  /*dd30*/  BSYNC.RECONVERGENT B0 ;  /* 0x0000000000007941 */ /* 0x000fea0003800200 */
.L_x_321:
[----:B------:R-:W-:Y:S01]  /*dd40*/  UIADD3 UR42, UPT, UPT, UR42, 0x1, URZ ;  /* 0x000000012a2a7890 */ /* 0x000fe2000fffe0ff */
[----:B------:R-:W-:Y:S01]  /*dd50*/  ISETP.NE.AND P0, PT, R200, RZ, PT ;  /* 0x000000ffc800720c */ /* 0x000fe20003f05270 */
[----:B------:R-:W-:Y:S02]  /*dd60*/  BSSY.RECONVERGENT B0, `(.L_x_324) ;  /* 0x0000005000007945 */ /* 0x000fe40003800200 */
[----:B------:R-:W-:Y:S04]  /*dd70*/  UISETP.NE.AND UP0, UPT, UR42, 0x2, UPT ;  /* 0x000000022a00788c */ /* 0x000fe8000bf05270 */
[----:B------:R-:W-:Y:S06]  /*dd80*/  USEL UR42, UR42, URZ, UP0 ;  /* 0x000000ff2a2a7287 */ /* 0x000fec0008000000 */
[----:B------:R-:W-:Y:S05]  /*dd90*/  @P0 BRA `(.L_x_325) ;  /* 0x0000000000040947 */ /* 0x000fea0003800000 */
[----:B------:R-:W-:Y:S04]  /*dda0*/  DEPBAR.LE SB0, 0x1 ;  /* 0x000080400000791a */ /* 0x000fe80000000000 */
.L_x_325:
[----:B------:R-:W-:Y:S05]  /*ddb0*/  BSYNC.RECONVERGENT B0 ;  /* 0x0000000000007941 */ /* 0x000fea0003800200 */
.L_x_324:
[----:B------:R-:W-:Y:S01]  /*ddc0*/  BAR.SYNC.DEFER_BLOCKING 0x1, 0x80 ;  /* 0x0042000000007b1d */ /* 0x000fe20000010000 */
[----:B------:R-:W-:Y:S01]  /*ddd0*/  ISETP.NE.AND P0, PT, R205, RZ, PT ;  /* 0x000000ffcd00720c */ /* 0x000fe20003f05270 */
[----:B------:R-:W-:Y:S01]  /*dde0*/  IMAD.MOV.U32 R71, RZ, RZ, 0x40 ;  /* 0x00000040ff477424 */ /* 0x000fe200078e00ff */
[----:B------:R-:W-:Y:S02]  /*ddf0*/  ISETP.NE.AND P3, PT, R207, RZ, PT ;  /* 0x000000ffcf00720c */ /* 0x000fe40003f65270 */
[----:B------:R-:W-:Y:S02]  /*de00*/  ISETP.NE.AND P2, PT, R204, RZ, PT ;  /* 0x000000ffcc00720c */ /* 0x000fe40003f45270 */
[----:B------:R-:W-:Y:S02]  /*de10*/  PLOP3.LUT P1, PT, P3, P0, PT, 0xf8, 0x8f ;  /* 0x00000000008f781c */ /* 0x000fe40001f21f70 */
[----:B------:R-:W-:Y:S11]  /*de20*/  SEL R188, R188, 0x1, P3 ;  /* 0x00000001bcbc7807 */ /* 0x000ff60001800000 */
[----:B------:R-:W-:Y:S02]  /*de30*/  @!P1 LEA R3, R193, UR41, 0x3 ;  /* 0x00000029c1039c11 */ /* 0x000fe4000f8e18ff */
[----:B------:R-:W-:Y:S04]  /*de40*/  @!P1 SHF.L.U32 R0, R192, 0x1f, RZ ;  /* 0x0000001fc0009819 */ /* 0x000fe800000006ff */
[----:B------:R-:W2:Y:S02]  /*de50*/  @!P1 SYNCS.PHASECHK.TRANS64.TRYWAIT P0, [R3+URZ+0x100], R0 ;  /* 0x00010000030095a7 */ /* 0x000ea400080011ff */
[----:B--2---:R-:W-:Y:S02]  /*de60*/  @!P1 SEL R188, RZ, 0x1, !P0 ;  /* 0x00000001ffbc9807 */ /* 0x004fe40004000000 */
[----:B------:R-:W-:Y:S02]  /*de70*/  PLOP3.LUT P1, PT, PT, PT, PT, 0x80, 0x8 ;  /* 0x000000000008781c */ /* 0x000fe40003f2f070 */
[----:B------:R-:W-:Y:S02]  /*de80*/  PLOP3.LUT P0, PT, PT, PT, PT, 0x8, 0x80 ;  /* 0x000000000080781c */ /* 0x000fe40003f0e170 */
[----:B------:R-:W-:Y:S01]  /*de90*/  P2R R205, PR, RZ, 0x2 ;  /* 0x00000002ffcd7803 */ /* 0x000fe20000000000 */
[----:B------:R-:W-:Y:S10]  /*dea0*/  @P2 BRA `(.L_x_326) ;  /* 0xffffff8400742947 */ /* 0x000ff4000383ffff */
[----:B------:R-:W-:Y:S01]  /*deb0*/  ISETP.NE.AND P2, PT, R203, RZ, PT ;  /* 0x000000ffcb00720c */ /* 0x000fe20003f45270 */
[----:B------:R-:W-:Y:S01]  /*dec0*/  IMAD.MOV.U32 R193, RZ, RZ, R186 ;  /* 0x000000ffffc17224 */ /* 0x000fe200078e00ba */
[----:B------:R-:W-:Y:S01]  /*ded0*/  ISETP.NE.AND P0, PT, R183, 0x2, PT ;  /* 0x00000002b700780c */ /* 0x000fe20003f05270 */
[----:B------:R-:W-:Y:S02]  /*dee0*/  IMAD.MOV.U32 R192, RZ, RZ, R187 ;  /* 0x000000ffffc07224 */ /* 0x000fe400078e00bb */
[----:B-1----:R-:W-:Y:S01]  /*def0*/  IMAD.IADD R18, R190, 0x1, R179 ;  /* 0x00000001be127824 */ /* 0x002fe200078e02b3 */
[----:B------:R-:W-:Y:S01]  /*df00*/  SEL R3, RZ, 0x1, P0 ;  /* 0x00000001ff037807 */ /* 0x000fe20000000000 */
[----:B------:R-:W-:Y:S01]  /*df10*/  IMAD.IADD R19, R189, 0x1, R178 ;  /* 0x00000001bd137824 */ /* 0x000fe200078e02b2 */
[----:B------:R-:W-:Y:S02]  /*df20*/  SEL R183, R183, RZ, P0 ;  /* 0x000000ffb7b77207 */ /* 0x000fe40000000000 */
[----:B------:R-:W-:-:S03]  /*df30*/  LOP3.LUT R194, R194, R3, RZ, 0x3c, !PT ;  /* 0x00000003c2c27212 */ /* 0x000fc600078e3cff */
[----:B------:R-:W-:Y:S01]  /*df40*/  @P2 R2UR UR36, R191 ;  /* 0x00000000bf2422ca */ /* 0x000fe200000e0000 */
[----:B------:R-:W-:-:S14]  /*df50*/  @P2 BRA `(.L_x_327) ;  /* 0xffffff7400f42947 */ /* 0x000fdc000383ffff */
[----:B------:R-:W-:Y:S05]  /*df60*/  EXIT ;  /* 0x000000000000794d */ /* 0x000fea0003800000 */
.L_x_25:
[----:B--2---:R2:W4:Y:S02]  /*df70*/  SYNCS.PHASECHK.TRANS64.TRYWAIT P0, [R3+URZ+0x1a0], R2 ;  /* 0x0001a002030075a7 */ /* 0x00452400080011ff */
[----:B----4-:R-:W-:Y:S05]  /*df80*/  @!P0 NANOSLEEP.SYNCS 0x989680 ;  /* 0x009896800000895d */ /* 0x010fea0003900000 */
[----:B------:R-:W4:Y:S02]  /*df90*/  @!P0 SYNCS.PHASECHK.TRANS64 P0, [R3+URZ+0x1a0], R2 ;  /* 0x0001a002030085a7 */ /* 0x000f2400080010ff */
[----:B----4-:R-:W-:Y:S05]  /*dfa0*/  @!P0 BRA `(.L_x_25) ;  /* 0xfffffffc00f08947 */ /* 0x010fea000383ffff */
[----:B------:R-:W-:Y:S05]  /*dfb0*/  BRA `(.L_x_328) ;  /* 0xffffff38005c7947 */ /* 0x000fea000383ffff */
.L_x_28:
[----:B-1----:R-:W-:-:S07]  /*dfc0*/  MOV R2, UR33 ;  /* 0x0000002100027c02 */ /* 0x002fce0008000f00 */
.L_x_329:
[----:B-1----:R1:W2:Y:S02]  /*dfd0*/  SYNCS.PHASECHK.TRANS64.TRYWAIT P0, [R2+URZ+0x80], R5 ;  /* 0x00008005020075a7 */ /* 0x0022a400080011ff */
[----:B--2---:R-:W-:Y:S05]  /*dfe0*/  @!P0 NANOSLEEP.SYNCS 0x989680 ;  /* 0x009896800000895d */ /* 0x004fea0003900000 */
[----:B------:R-:W2:Y:S02]  /*dff0*/  @!P0 SYNCS.PHASECHK.TRANS64 P0, [R2+URZ+0x80], R5 ;  /* 0x00008005020085a7 */ /* 0x000ea400080010ff */
[----:B--2---:R-:W-:Y:S05]  /*e000*/  @!P0 BRA `(.L_x_329) ;  /* 0xfffffffc00f08947 */ /* 0x004fea000383ffff */
[----:B------:R-:W-:Y:S05]  /*e010*/  BRA `(.L_x_27) ;  /* 0xffffff3800c47947 */ /* 0x000fea000383ffff */
.L_x_35:
[----:B-1----:R-:W-:-:S07]  /*e020*/  MOV R2, UR17 ;  /* 0x0000001100027c02 */ /* 0x002fce0008000f00 */
.L_x_330:
[----:B-1----:R1:W2:Y:S02]  /*e030*/  SYNCS.PHASECHK.TRANS64.TRYWAIT P0, [R2+URZ+0x80], R5 ;  /* 0x00008005020075a7 */ /* 0x0022a400080011ff */
[----:B--2---:R-:W-:Y:S05]  /*e040*/  @!P0 NANOSLEEP.SYNCS 0x989680 ;  /* 0x009896800000895d */ /* 0x004fea0003900000 */
[----:B------:R-:W2:Y:S02]  /*e050*/  @!P0 SYNCS.PHASECHK.TRANS64 P0, [R2+URZ+0x80], R5 ;  /* 0x00008005020085a7 */ /* 0x000ea400080010ff */
[----:B--2---:R-:W-:Y:S05]  /*e060*/  @!P0 BRA `(.L_x_330) ;  /* 0xfffffffc00f08947 */ /* 0x004fea000383ffff */
[----:B------:R-:W-:Y:S05]  /*e070*/  BRA `(.L_x_34) ;  /* 0xffffff3c00847947 */ /* 0x000fea000383ffff */
.L_x_40:
[----:B-1----:R1:W2:Y:S02]  /*e080*/  SYNCS.PHASECHK.TRANS64.TRYWAIT P0, [R2+URZ+0x130], R3 ;  /* 0x00013003020075a7 */ /* 0x0022a400080011ff */
[----:B--2---:R-:W-:Y:S05]  /*e090*/  @!P0 NANOSLEEP.SYNCS 0x989680 ;  /* 0x009896800000895d */ /* 0x004fea0003900000 */
[----:B------:R-:W2:Y:S02]  /*e0a0*/  @!P0 SYNCS.PHASECHK.TRANS64 P0, [R2+URZ+0x130], R3 ;  /* 0x00013003020085a7 */ /* 0x000ea400080010ff */
[----:B--2---:R-:W-:Y:S05]  /*e0b0*/  @!P0 BRA `(.L_x_40) ;  /* 0xfffffffc00f08947 */ /* 0x004fea000383ffff */
[----:B------:R-:W-:Y:S05]  /*e0c0*/  BRA `(.L_x_331) ;  /* 0xffffff4000287947 */ /* 0x000fea000383ffff */
.L_x_44:
[----:B---3--:R-:W-:-:S07]  /*e0d0*/  MOV R0, UR5 ;  /* 0x0000000500007c02 */ /* 0x008fce0008000f00 */
.L_x_332:
[----:B-1----:R1:W2:Y:S02]  /*e0e0*/  SYNCS.PHASECHK.TRANS64.TRYWAIT P0, [R0+URZ], R3 ;  /* 0x00000003000075a7 */ /* 0x0022a400080011ff */
[----:B--2---:R-:W-:Y:S05]  /*e0f0*/  @!P0 NANOSLEEP.SYNCS 0x989680 ;  /* 0x009896800000895d */ /* 0x004fea0003900000 */
[----:B------:R-:W2:Y:S02]  /*e100*/  @!P0 SYNCS.PHASECHK.TRANS64 P0, [R0+URZ], R3 ;  /* 0x00000003000085a7 */ /* 0x000ea400080010ff */
[----:B--2---:R-:W-:Y:S05]  /*e110*/  @!P0 BRA `(.L_x_332) ;  /* 0xfffffffc00f08947 */ /* 0x004fea000383ffff */
[----:B------:R-:W-:Y:S05]  /*e120*/  BRA `(.L_x_333) ;  /* 0xffffff4400987947 */ /* 0x000fea000383ffff */
.L_x_45:
[----:B---3--:R-:W-:-:S07]  /*e130*/  MOV R0, UR5 ;  /* 0x0000000500007c02 */ /* 0x008fce0008000f00 */
.L_x_334:
[----:B-1----:R1:W2:Y:S02]  /*e140*/  SYNCS.PHASECHK.TRANS64.TRYWAIT P0, [R0+URZ], R3 ;  /* 0x00000003000075a7 */ /* 0x0022a400080011ff */
[----:B--2---:R-:W-:Y:S05]  /*e150*/  @!P0 NANOSLEEP.SYNCS 0x989680 ;  /* 0x009896800000895d */ /* 0x004fea0003900000 */
[----:B------:R-:W2:Y:S02]  /*e160*/  @!P0 SYNCS.PHASECHK.TRANS64 P0, [R0+URZ], R3 ;  /* 0x00000003000085a7 */ /* 0x000ea400080010ff */
[----:B--2---:R-:W-:Y:S05]  /*e170*/  @!P0 BRA `(.L_x_334) ;  /* 0xfffffffc00f08947 */ /* 0x004fea000383ffff */
[----:B------:R-:W-:Y:S05]  /*e180*/  BRA `(.L_x_335) ;  /* 0xffffff4400a47947 */ /* 0x000fea000383ffff */
.L_x_46:
[----:B---3--:R-:W-:-:S07]  /*e190*/  MOV R0, UR5 ;  /* 0x0000000500007c02 */ /* 0x008fce0008000f00 */
.L_x_336:
[----:B-1----:R1:W2:Y:S02]  /*e1a0*/  SYNCS.PHASECHK.TRANS64.TRYWAIT P0, [R0+URZ], R3 ;  /* 0x00000003000075a7 */ /* 0x0022a400080011ff */
[----:B--2---:R-:W-:Y:S05]  /*e1b0*/  @!P0 NANOSLEEP.SYNCS 0x989680 ;  /* 0x009896800000895d */ /* 0x004fea0003900000 */
[----:B------:R-:W2:Y:S02]  /*e1c0*/  @!P0 SYNCS.PHASECHK.TRANS64 P0, [R0+URZ], R3 ;  /* 0x00000003000085a7 */ /* 0x000ea400080010ff */
[----:B--2---:R-:W-:Y:S05]  /*e1d0*/  @!P0 BRA `(.L_x_336) ;  /* 0xfffffffc00f08947 */ /* 0x004fea000383ffff */
[----:B------:R-:W-:Y:S05]  /*e1e0*/  BRA `(.L_x_337) ;  /* 0xffffff4400b07947 */ /* 0x000fea000383ffff */
.L_x_47:
[----:B---3--:R-:W-:-:S07]  /*e1f0*/  MOV R0, UR5 ;  /* 0x0000000500007c02 */ /* 0x008fce0008000f00 */
.L_x_338:
[----:B-1----:R1:W2:Y:S02]  /*e200*/  SYNCS.PHASECHK.TRANS64.TRYWAIT P0, [R0+URZ], R3 ;  /* 0x00000003000075a7 */ /* 0x0022a400080011ff */
[----:B--2---:R-:W-:Y:S05]  /*e210*/  @!P0 NANOSLEEP.SYNCS 0x989680 ;  /* 0x009896800000895d */ /* 0x004fea0003900000 */
[----:B------:R-:W2:Y:S02]  /*e220*/  @!P0 SYNCS.PHASECHK.TRANS64 P0, [R0+URZ], R3 ;  /* 0x00000003000085a7 */ /* 0x000ea400080010ff */
[----:B--2---:R-:W-:Y:S05]  /*e230*/  @!P0 BRA `(.L_x_338) ;  /* 0xfffffffc00f08947 */ /* 0x004fea000383ffff */
[----:B------:R-:W-:Y:S05]  /*e240*/  BRA `(.L_x_339) ;  /* 0xffffff4400bc7947 */ /* 0x000fea000383ffff */
.L_x_48:
[----:B---3--:R-:W-:-:S07]  /*e250*/  MOV R0, UR5 ;  /* 0x0000000500007c02 */ /* 0x008fce0008000f00 */
.L_x_340:
[----:B-1----:R1:W2:Y:S02]  /*e260*/  SYNCS.PHASECHK.TRANS64.TRYWAIT P0, [R0+URZ], R3 ;  /* 0x00000003000075a7 */ /* 0x0022a400080011ff */
[----:B--2---:R-:W-:Y:S05]  /*e270*/  @!P0 NANOSLEEP.SYNCS 0x989680 ;  /* 0x009896800000895d */ /* 0x004fea0003900000 */
[----:B------:R-:W2:Y:S02]  /*e280*/  @!P0 SYNCS.PHASECHK.TRANS64 P0, [R0+URZ], R3 ;  /* 0x00000003000085a7 */ /* 0x000ea400080010ff */
[----:B--2---:R-:W-:Y:S05]  /*e290*/  @!P0 BRA `(.L_x_340) ;  /* 0xfffffffc00f08947 */ /* 0x004fea000383ffff */
[----:B------:R-:W-:Y:S05]  /*e2a0*/  BRA `(.L_x_341) ;  /* 0xffffff4400c87947 */ /* 0x000fea000383ffff */
.L_x_49:
[----:B---3--:R-:W-:-:S07]  /*e2b0*/  MOV R0, UR5 ;  /* 0x0000000500007c02 */ /* 0x008fce0008000f00 */
.L_x_342:
[----:B-1----:R1:W2:Y:S02]  /*e2c0*/  SYNCS.PHASECHK.TRANS64.TRYWAIT P0, [R0+URZ], R3 ;  /* 0x00000003000075a7 */ /* 0x0022a400080011ff */
[----:B--2---:R-:W-:Y:S05]  /*e2d0*/  @!P0 NANOSLEEP.SYNCS 0x989680 ;  /* 0x009896800000895d */ /* 0x004fea0003900000 */
[----:B------:R-:W2:Y:S02]  /*e2e0*/  @!P0 SYNCS.PHASECHK.TRANS64 P0, [R0+URZ], R3 ;  /* 0x00000003000085a7 */ /* 0x000ea400080010ff */
[----:B--2---:R-:W-:Y:S05]  /*e2f0*/  @!P0 BRA `(.L_x_342) ;  /* 0xfffffffc00f08947 */ /* 0x004fea000383ffff */
[----:B------:R-:W-:Y:S05]  /*e300*/  BRA `(.L_x_343) ;  /* 0xffffff4400d47947 */ /* 0x000fea000383ffff */
.L_x_50:
[----:B---3--:R-:W-:-:S07]  /*e310*/  MOV R0, UR5 ;  /* 0x0000000500007c02 */ /* 0x008fce0008000f00 */
.L_x_344:
[----:B-1----:R1:W2:Y:S02]  /*e320*/  SYNCS.PHASECHK.TRANS64.TRYWAIT P0, [R0+URZ], R3 ;  /* 0x00000003000075a7 */ /* 0x0022a400080011ff */
[----:B--2---:R-:W-:Y:S05]  /*e330*/  @!P0 NANOSLEEP.SYNCS 0x989680 ;  /* 0x009896800000895d */ /* 0x004fea0003900000 */
[----:B------:R-:W2:Y:S02]  /*e340*/  @!P0 SYNCS.PHASECHK.TRANS64 P0, [R0+URZ], R3 ;  /* 0x00000003000085a7 */ /* 0x000ea400080010ff */
[----:B--2---:R-:W-:Y:S05]  /*e350*/  @!P0 BRA `(.L_x_344) ;  /* 0xfffffffc00f08947 */ /* 0x004fea000383ffff */
[----:B------:R-:W-:Y:S05]  /*e360*/  BRA `(.L_x_345) ;  /* 0xffffff4400e07947 */ /* 0x000fea000383ffff */
.L_x_51:
[----:B---3--:R-:W-:-:S07]  /*e370*/  MOV R0, UR5 ;  /* 0x0000000500007c02 */ /* 0x008fce0008000f00 */
.L_x_346:
[----:B-1----:R1:W2:Y:S02]  /*e380*/  SYNCS.PHASECHK.TRANS64.TRYWAIT P0, [R0+URZ], R3 ;  /* 0x00000003000075a7 */ /* 0x0022a400080011ff */
[----:B--2---:R-:W-:Y:S05]  /*e390*/  @!P0 NANOSLEEP.SYNCS 0x989680 ;  /* 0x009896800000895d */ /* 0x004fea0003900000 */
[----:B------:R-:W2:Y:S02]  /*e3a0*/  @!P0 SYNCS.PHASECHK.TRANS64 P0, [R0+URZ], R3 ;  /* 0x00000003000085a7 */ /* 0x000ea400080010ff */
[----:B--2---:R-:W-:Y:S05]  /*e3b0*/  @!P0 BRA `(.L_x_346) ;  /* 0xfffffffc00f08947 */ /* 0x004fea000383ffff */
[----:B------:R-:W-:Y:S05]  /*e3c0*/  BRA `(.L_x_347) ;  /* 0xffffff4400ec7947 */ /* 0x000fea000383ffff */
.L_x_52:
[----:B---3--:R-:W-:-:S07]  /*e3d0*/  MOV R0, UR5 ;  /* 0x0000000500007c02 */ /* 0x008fce0008000f00 */
.L_x_348:
[----:B-1----:R1:W2:Y:S02]  /*e3e0*/  SYNCS.PHASECHK.TRANS64.TRYWAIT P0, [R0+URZ], R3 ;  /* 0x00000003000075a7 */ /* 0x0022a400080011ff */
[----:B--2---:R-:W-:Y:S05]  /*e3f0*/  @!P0 NANOSLEEP.SYNCS 0x989680 ;  /* 0x009896800000895d */ /* 0x004fea0003900000 */
[----:B------:R-:W2:Y:S02]  /*e400*/  @!P0 SYNCS.PHASECHK.TRANS64 P0, [R0+URZ], R3 ;  /* 0x00000003000085a7 */ /* 0x000ea400080010ff */
[----:B--2---:R-:W-:Y:S05]  /*e410*/  @!P0 BRA `(.L_x_348) ;  /* 0xfffffffc00f08947 */ /* 0x004fea000383ffff */
[----:B------:R-:W-:Y:S05]  /*e420*/  BRA `(.L_x_349) ;  /* 0xffffff4400f87947 */ /* 0x000fea000383ffff */
.L_x_53:
[----:B---3--:R-:W-:-:S07]  /*e430*/  MOV R0, UR5 ;  /* 0x0000000500007c02 */ /* 0x008fce0008000f00 */
.L_x_350:
[----:B-1----:R1:W2:Y:S02]  /*e440*/  SYNCS.PHASECHK.TRANS64.TRYWAIT P0, [R0+URZ], R3 ;  /* 0x00000003000075a7 */ /* 0x0022a400080011ff */
[----:B--2---:R-:W-:Y:S05]  /*e450*/  @!P0 NANOSLEEP.SYNCS 0x989680 ;  /* 0x009896800000895d */ /* 0x004fea0003900000 */
[----:B------:R-:W2:Y:S02]  /*e460*/  @!P0 SYNCS.PHASECHK.TRANS64 P0, [R0+URZ], R3 ;  /* 0x00000003000085a7 */ /* 0x000ea400080010ff */
[----:B--2---:R-:W-:Y:S05]  /*e470*/  @!P0 BRA `(.L_x_350) ;  /* 0xfffffffc00f08947 */ /* 0x004fea000383ffff */
[----:B------:R-:W-:Y:S05]  /*e480*/  BRA `(.L_x_351) ;  /* 0xffffff4800047947 */ /* 0x000fea000383ffff */
.L_x_54:
[----:B---3--:R-:W-:-:S07]  /*e490*/  MOV R0, UR5 ;  /* 0x0000000500007c02 */ /* 0x008fce0008000f00 */
.L_x_352:
[----:B-1----:R1:W2:Y:S02]  /*e4a0*/  SYNCS.PHASECHK.TRANS64.TRYWAIT P0, [R0+URZ], R3 ;  /* 0x00000003000075a7 */ /* 0x0022a400080011ff */
[----:B--2---:R-:W-:Y:S05]  /*e4b0*/  @!P0 NANOSLEEP.SYNCS 0x989680 ;  /* 0x009896800000895d */ /* 0x004fea0003900000 */
[----:B------:R-:W2:Y:S02]  /*e4c0*/  @!P0 SYNCS.PHASECHK.TRANS64 P0, [R0+URZ], R3 ;  /* 0x00000003000085a7 */ /* 0x000ea400080010ff */
[----:B--2---:R-:W-:Y:S05]  /*e4d0*/  @!P0 BRA `(.L_x_352) ;  /* 0xfffffffc00f08947 */ /* 0x004fea000383ffff */
[----:B------:R-:W-:Y:S05]  /*e4e0*/  BRA `(.L_x_353) ;  /* 0xffffff4800107947 */ /* 0x000fea000383ffff */
.L_x_55:
[----:B---3--:R-:W-:-:S07]  /*e4f0*/  MOV R0, UR5 ;  /* 0x0000000500007c02 */ /* 0x008fce0008000f00 */
.L_x_354:
[----:B-1----:R1:W2:Y:S02]  /*e500*/  SYNCS.PHASECHK.TRANS64.TRYWAIT P0, [R0+URZ], R3 ;  /* 0x00000003000075a7 */ /* 0x0022a400080011ff */
[----:B--2---:R-:W-:Y:S05]  /*e510*/  @!P0 NANOSLEEP.SYNCS 0x989680 ;  /* 0x009896800000895d */ /* 0x004fea0003900000 */
[----:B------:R-:W2:Y:S02]  /*e520*/  @!P0 SYNCS.PHASECHK.TRANS64 P0, [R0+URZ], R3 ;  /* 0x00000003000085a7 */ /* 0x000ea400080010ff */
[----:B--2---:R-:W-:Y:S05]  /*e530*/  @!P0 BRA `(.L_x_354) ;  /* 0xfffffffc00f08947 */ /* 0x004fea000383ffff */
[----:B------:R-:W-:Y:S05]  /*e540*/  BRA `(.L_x_355) ;  /* 0xffffff48001c7947 */ /* 0x000fea000383ffff */
.L_x_56:
[----:B---3--:R-:W-:-:S07]  /*e550*/  MOV R0, UR5 ;  /* 0x0000000500007c02 */ /* 0x008fce0008000f00 */
.L_x_356:
[----:B-1----:R1:W2:Y:S02]  /*e560*/  SYNCS.PHASECHK.TRANS64.TRYWAIT P0, [R0+URZ], R3 ;  /* 0x00000003000075a7 */ /* 0x0022a400080011ff */
[----:B--2---:R-:W-:Y:S05]  /*e570*/  @!P0 NANOSLEEP.SYNCS 0x989680 ;  /* 0x009896800000895d */ /* 0x004fea0003900000 */
[----:B------:R-:W2:Y:S02]  /*e580*/  @!P0 SYNCS.PHASECHK.TRANS64 P0, [R0+URZ], R3 ;  /* 0x00000003000085a7 */ /* 0x000ea400080010ff */
[----:B--2---:R-:W-:Y:S05]  /*e590*/  @!P0 BRA `(.L_x_356) ;  /* 0xfffffffc00f08947 */ /* 0x004fea000383ffff */
[----:B------:R-:W-:Y:S05]  /*e5a0*/  BRA `(.L_x_357) ;  /* 0xffffff4800287947 */ /* 0x000fea000383ffff */
.L_x_57:
[----:B---3--:R-:W-:-:S07]  /*e5b0*/  MOV R0, UR5 ;  /* 0x0000000500007c02 */ /* 0x008fce0008000f00 */
.L_x_358:
[----:B-1----:R1:W2:Y:S02]  /*e5c0*/  SYNCS.PHASECHK.TRANS64.TRYWAIT P0, [R0+URZ], R3 ;  /* 0x00000003000075a7 */ /* 0x0022a400080011ff */
[----:B--2---:R-:W-:Y:S05]  /*e5d0*/  @!P0 NANOSLEEP.SYNCS 0x989680 ;  /* 0x009896800000895d */ /* 0x004fea0003900000 */
[----:B------:R-:W2:Y:S02]  /*e5e0*/  @!P0 SYNCS.PHASECHK.TRANS64 P0, [R0+URZ], R3 ;  /* 0x00000003000085a7 */ /* 0x000ea400080010ff */
[----:B--2---:R-:W-:Y:S05]  /*e5f0*/  @!P0 BRA `(.L_x_358) ;  /* 0xfffffffc00f08947 */ /* 0x004fea000383ffff */
[----:B------:R-:W-:Y:S05]  /*e600*/  BRA `(.L_x_359) ;  /* 0xffffff4800347947 */ /* 0x000fea000383ffff */
.L_x_58:
[----:B---3--:R-:W-:-:S07]  /*e610*/  MOV R0, UR5 ;  /* 0x0000000500007c02 */ /* 0x008fce0008000f00 */
.L_x_360:
[----:B-1----:R1:W2:Y:S02]  /*e620*/  SYNCS.PHASECHK.TRANS64.TRYWAIT P0, [R0+URZ], R3 ;  /* 0x00000003000075a7 */ /* 0x0022a400080011ff */
[----:B--2---:R-:W-:Y:S05]  /*e630*/  @!P0 NANOSLEEP.SYNCS 0x989680 ;  /* 0x009896800000895d */ /* 0x004fea0003900000 */
[----:B------:R-:W2:Y:S02]  /*e640*/  @!P0 SYNCS.PHASECHK.TRANS64 P0, [R0+URZ], R3 ;  /* 0x00000003000085a7 */ /* 0x000ea400080010ff */
[----:B--2---:R-:W-:Y:S05]  /*e650*/  @!P0 BRA `(.L_x_360) ;  /* 0xfffffffc00f08947 */ /* 0x004fea000383ffff */
[----:B------:R-:W-:Y:S05]  /*e660*/  BRA `(.L_x_361) ;  /* 0xffffff4800407947 */ /* 0x000fea000383ffff */
.L_x_61:
[----:B-1----:R1:W2:Y:S02]  /*e670*/  SYNCS.PHASECHK.TRANS64.TRYWAIT P0, [R0+URZ+0x190], R5 ;  /* 0x00019005000075a7 */ /* 0x0022a400080011ff */
[----:B--2---:R-:W-:Y:S05]  /*e680*/  @!P0 NANOSLEEP.SYNCS 0x989680 ;  /* 0x009896800000895d */ /* 0x004fea0003900000 */
[----:B------:R-:W2:Y:S02]  /*e690*/  @!P0 SYNCS.PHASECHK.TRANS64 P0, [R0+URZ+0x190], R5 ;  /* 0x00019005000085a7 */ /* 0x000ea400080010ff */
[----:B--2---:R-:W-:Y:S05]  /*e6a0*/  @!P0 BRA `(.L_x_61) ;  /* 0xfffffffc00f08947 */ /* 0x004fea000383ffff */
[----:B------:R-:W-:Y:S05]  /*e6b0*/  BRA `(.L_x_362) ;  /* 0xffffff4800a07947 */ /* 0x000fea000383ffff */
.L_x_62:
[----:B------:R-:W-:-:S07]  /*e6c0*/  MOV R0, UR5 ;  /* 0x0000000500007c02 */ /* 0x000fce0008000f00 */
.L_x_363:
[----:B-1----:R1:W2:Y:S02]  /*e6d0*/  SYNCS.PHASECHK.TRANS64.TRYWAIT P0, [R0+URZ+0x140], R7 ;  /* 0x00014007000075a7 */ /* 0x0022a400080011ff */
[----:B--2---:R-:W-:Y:S05]  /*e6e0*/  @!P0 NANOSLEEP.SYNCS 0x989680 ;  /* 0x009896800000895d */ /* 0x004fea0003900000 */
[----:B------:R-:W2:Y:S02]  /*e6f0*/  @!P0 SYNCS.PHASECHK.TRANS64 P0, [R0+URZ+0x140], R7 ;  /* 0x00014007000085a7 */ /* 0x000ea400080010ff */
[----:B--2---:R-:W-:Y:S05]  /*e700*/  @!P0 BRA `(.L_x_363) ;  /* 0xfffffffc00f08947 */ /* 0x004fea000383ffff */
[----:B------:R-:W-:Y:S05]  /*e710*/  BRA `(.L_x_364) ;  /* 0xffffff4800b07947 */ /* 0x000fea000383ffff */
.L_x_63:
[----:B-1----:R1:W2:Y:S02]  /*e720*/  SYNCS.PHASECHK.TRANS64.TRYWAIT P1, [R0+URZ+0x130], R5 ;  /* 0x00013005000075a7 */ /* 0x0022a400080211ff */
[----:B--2---:R-:W-:Y:S05]  /*e730*/  @!P1 NANOSLEEP.SYNCS 0x989680 ;  /* 0x009896800000995d */ /* 0x004fea0003900000 */
[----:B------:R-:W2:Y:S02]  /*e740*/  @!P1 SYNCS.PHASECHK.TRANS64 P1, [R0+URZ+0x130], R5 ;  /* 0x00013005000095a7 */ /* 0x000ea400080210ff */
[----:B--2---:R-:W-:Y:S05]  /*e750*/  @!P1 BRA `(.L_x_63) ;  /* 0xfffffffc00f09947 */ /* 0x004fea000383ffff */
[----:B------:R-:W-:Y:S05]  /*e760*/  BRA `(.L_x_365) ;  /* 0xffffff4800e07947 */ /* 0x000fea000383ffff */
.L_x_66:
[----:B------:R-:W-:-:S07]  /*e770*/  MOV R0, UR5 ;  /* 0x0000000500007c02 */ /* 0x000fce0008000f00 */
.L_x_366:
[----:B-1----:R1:W2:Y:S02]  /*e780*/  SYNCS.PHASECHK.TRANS64.TRYWAIT P0, [R0+URZ+0x140], R3 ;  /* 0x00014003000075a7 */ /* 0x0022a400080011ff */
[----:B--2---:R-:W-:Y:S05]  /*e790*/  @!P0 NANOSLEEP.SYNCS 0x989680 ;  /* 0x009896800000895d */ /* 0x004fea0003900000 */
[----:B------:R-:W2:Y:S02]  /*e7a0*/  @!P0 SYNCS.PHASECHK.TRANS64 P0, [R0+URZ+0x140], R3 ;  /* 0x00014003000085a7 */ /* 0x000ea400080010ff */
[----:B--2---:R-:W-:Y:S05]  /*e7b0*/  @!P0 BRA `(.L_x_366) ;  /* 0xfffffffc00f08947 */ /* 0x004fea000383ffff */
[----:B------:R-:W-:Y:S05]  /*e7c0*/  BRA `(.L_x_65) ;  /* 0xffffff4c00347947 */ /* 0x000fea000383ffff */
.L_x_75:
[----:B-1----:R-:W-:-:S04]  /*e7d0*/  MOV R4, UR6 ;  /* 0x0000000600047c02 */ /* 0x002fc80008000f00 */
[----:B------:R1:W2:Y:S03]  /*e7e0*/  SYNCS.PHASECHK.TRANS64.TRYWAIT P0, [R4+URZ+0x8], R5 ;  /* 0x00000805040075a7 */ /* 0x0002a600080011ff */
[----:B--2---:R-:W-:Y:S05]  /*e7f0*/  @!P0 NANOSLEEP.SYNCS 0x989680 ;  /* 0x009896800000895d */ /* 0x004fea0003900000 */
[----:B------:R-:W2:Y:S02]  /*e800*/  @!P0 SYNCS.PHASECHK.TRANS64 P0, [R4+URZ+0x8], R5 ;  /* 0x00000805040085a7 */ /* 0x000ea400080010ff */
[----:B--2---:R-:W-:Y:S05]  /*e810*/  @!P0 BRA `(.L_x_75) ;  /* 0xfffffffc00ec8947 */ /* 0x004fea000383ffff */
[----:B------:R-:W-:Y:S05]  /*e820*/  BRA `(.L_x_74) ;  /* 0xffffff4c00e87947 */ /* 0x000fea000383ffff */
.L_x_77:
[----:B------:R-:W-:Y:S01]  /*e830*/  BSSY B0, `(.L_x_367) ;  /* 0x0000006000007945 */ /* 0x000fe20003800000 */
[----:B------:R-:W-:-:S07]  /*e840*/  MOV R15, 0xffffffff ;  /* 0xffffffff000f7802 */ /* 0x000fce0000000f00 */
[----:B-1---5:R-:W-:Y:S05]  /*e850*/  WARPSYNC.COLLECTIVE R15, `(.L_x_368) ;  /* 0x000000000f0c7348 */ /* 0x022fea0003c00000 */
[----:B------:R-:W-:Y:S02]  /*e860*/  ELECT P6, UR79, PT ;  /* 0x00000000004f782f */ /* 0x000fe400038c0000 */
[----:B------:R-:W-:Y:S01]  /*e870*/  MOV R14, UR79 ;  /* 0x0000004f000e7c02 */ /* 0x000fe20008000f00 */
[----:B-1---5:R-:W-:Y:S10]  /*e880*/  ENDCOLLECTIVE ;  /* 0x000000000000791b */ /* 0x022ff40003800000 */
.L_x_368:
[----:B------:R-:W-:Y:S05]  /*e890*/  BSYNC B0 ;  /* 0x0000000000007941 */ /* 0x000fea0003800000 */
.L_x_367:
[----:B------:R-:W-:Y:S05]  /*e8a0*/  BRA `(.L_x_369) ;  /* 0xffffff5000187947 */ /* 0x000fea000383ffff */
.L_x_79:
[----:B-1----:R-:W-:-:S04]  /*e8b0*/  MOV R2, UR6 ;  /* 0x0000000600027c02 */ /* 0x002fc80008000f00 */
[----:B------:R1:W2:Y:S03]  /*e8c0*/  SYNCS.PHASECHK.TRANS64.TRYWAIT P0, [R2+URZ+0x8], R3 ;  /* 0x00000803020075a7 */ /* 0x0002a600080011ff */
[----:B--2---:R-:W-:Y:S05]  /*e8d0*/  @!P0 NANOSLEEP.SYNCS 0x989680 ;  /* 0x009896800000895d */ /* 0x004fea0003900000 */
[----:B------:R-:W2:Y:S02]  /*e8e0*/  @!P0 SYNCS.PHASECHK.TRANS64 P0, [R2+URZ+0x8], R3 ;  /* 0x00000803020085a7 */ /* 0x000ea400080010ff */
[----:B--2---:R-:W-:Y:S05]  /*e8f0*/  @!P0 BRA `(.L_x_79) ;  /* 0xfffffffc00ec8947 */ /* 0x004fea000383ffff */
[----:B------:R-:W-:Y:S05]  /*e900*/  BRA `(.L_x_78) ;  /* 0xffffff50001c7947 */ /* 0x000fea000383ffff */
.L_x_80:
[----:B-1----:R1:W2:Y:S02]  /*e910*/  SYNCS.PHASECHK.TRANS64.TRYWAIT P0, [R0+URZ+0x130], R5 ;  /* 0x00013005000075a7 */ /* 0x0022a400080011ff */
[----:B--2---:R-:W-:Y:S05]  /*e920*/  @!P0 NANOSLEEP.SYNCS 0x989680 ;  /* 0x009896800000895d */ /* 0x004fea0003900000 */
[----:B------:R-:W2:Y:S02]  /*e930*/  @!P0 SYNCS.PHASECHK.TRANS64 P0, [R0+URZ+0x130], R5 ;  /* 0x00013005000085a7 */ /* 0x000ea400080010ff */
[----:B--2---:R-:W-:Y:S05]  /*e940*/  @!P0 BRA `(.L_x_80) ;  /* 0xfffffffc00f08947 */ /* 0x004fea000383ffff */
[----:B------:R-:W-:Y:S05]  /*e950*/  BRA `(.L_x_370) ;  /* 0xffffff5000f87947 */ /* 0x000fea000383ffff */
.L_x_82:
[----:B------:R-:W-:-:S07]  /*e960*/  MOV R0, UR10 ;  /* 0x0000000a00007c02 */ /* 0x000fce0008000f00 */
.L_x_371:
[----:B-1----:R1:W2:Y:S02]  /*e970*/  SYNCS.PHASECHK.TRANS64.TRYWAIT P0, [R0+URZ+0x170], R5 ;  /* 0x00017005000075a7 */ /* 0x0022a400080011ff */
[----:B--2---:R-:W-:Y:S05]  /*e980*/  @!P0 NANOSLEEP.SYNCS 0x989680 ;  /* 0x009896800000895d */ /* 0x004fea0003900000 */
[----:B------:R-:W2:Y:S02]  /*e990*/  @!P0 SYNCS.PHASECHK.TRANS64 P0, [R0+URZ+0x170], R5 ;  /* 0x00017005000085a7 */ /* 0x000ea400080010ff */
[----:B--2---:R-:W-:Y:S05]  /*e9a0*/  @!P0 BRA `(.L_x_371) ;  /* 0xfffffffc00f08947 */ /* 0x004fea000383ffff */
[----:B------:R-:W-:Y:S05]  /*e9b0*/  BRA `(.L_x_372) ;  /* 0xffffff5400447947 */ /* 0x000fea000383ffff */
.L_x_85:
[----:B------:R-:W-:Y:S07]  /*e9c0*/  MOV R0, UR9 ;  /* 0x0000000900007c02 */ /* 0x000fee0008000f00 */
.L_x_373:
[----:B-1----:R1:W2:Y:S02]  /*e9d0*/  SYNCS.PHASECHK.TRANS64.TRYWAIT P0, [R0+URZ], R5 ;  /* 0x00000005000075a7 */ /* 0x0022a400080011ff */
[----:B--2---:R-:W-:Y:S05]  /*e9e0*/  @!P0 NANOSLEEP.SYNCS 0x989680 ;  /* 0x009896800000895d */ /* 0x004fea0003900000 */
[----:B------:R-:W2:Y:S02]  /*e9f0*/  @!P0 SYNCS.PHASECHK.TRANS64 P0, [R0+URZ], R5 ;  /* 0x00000005000085a7 */ /* 0x000ea400080010ff */
[----:B--2---:R-:W-:Y:S05]  /*ea00*/  @!P0 BRA `(.L_x_373) ;  /* 0xfffffffc00f08947 */ /* 0x004fea000383ffff */
[----:B------:R-:W-:Y:S05]  /*ea10*/  BRA `(.L_x_84) ;  /* 0xffffff5400587947 */ /* 0x000fea000383ffff */
.L_x_89:
[----:B-1----:R-:W-:-:S07]  /*ea20*/  MOV R0, UR7 ;  /* 0x0000000700007c02 */ /* 0x002fce0008000f00 */
.L_x_374:
[----:B-1----:R1:W2:Y:S02]  /*ea30*/  SYNCS.PHASECHK.TRANS64.TRYWAIT P0, [R0+URZ], R3 ;  /* 0x00000003000075a7 */ /* 0x0022a400080011ff */
[----:B--2---:R-:W-:Y:S05]  /*ea40*/  @!P0 NANOSLEEP.SYNCS 0x989680 ;  /* 0x009896800000895d */ /* 0x004fea0003900000 */
[----:B------:R-:W2:Y:S02]  /*ea50*/  @!P0 SYNCS.PHASECHK.TRANS64 P0, [R0+URZ], R3 ;  /* 0x00000003000085a7 */ /* 0x000ea400080010ff */
[----:B--2---:R-:W-:Y:S05]  /*ea60*/  @!P0 BRA `(.L_x_374) ;  /* 0xfffffffc00f08947 */ /* 0x004fea000383ffff */
[----:B------:R-:W-:Y:S05]  /*ea70*/  BRA `(.L_x_375) ;  /* 0xffffff5800247947 */ /* 0x000fea000383ffff */
.L_x_90:
[----:B------:R-:W-:-:S07]  /*ea80*/  MOV R0, UR7 ;  /* 0x0000000700007c02 */ /* 0x000fce0008000f00 */
.L_x_376:
[----:B-1----:R1:W2:Y:S02]  /*ea90*/  SYNCS.PHASECHK.TRANS64.TRYWAIT P0, [R0+URZ], R3 ;  /* 0x00000003000075a7 */ /* 0x0022a400080011ff */
[----:B--2---:R-:W-:Y:S05]  /*eaa0*/  @!P0 NANOSLEEP.SYNCS 0x989680 ;  /* 0x009896800000895d */ /* 0x004fea0003900000 */
[----:B------:R-:W2:Y:S02]  /*eab0*/  @!P0 SYNCS.PHASECHK.TRANS64 P0, [R0+URZ], R3 ;  /* 0x00000003000085a7 */ /* 0x000ea400080010ff */
[----:B--2---:R-:W-:Y:S05]  /*eac0*/  @!P0 BRA `(.L_x_376) ;  /* 0xfffffffc00f08947 */ /* 0x004fea000383ffff */
[----:B------:R-:W-:Y:S05]  /*ead0*/  BRA `(.L_x_377) ;  /* 0xffffff5800307947 */ /* 0x000fea000383ffff */
.L_x_91:
[----:B------:R-:W-:-:S07]  /*eae0*/  MOV R0, UR7 ;  /* 0x0000000700007c02 */ /* 0x000fce0008000f00 */
.L_x_378:
[----:B-1----:R1:W2:Y:S02]  /*eaf0*/  SYNCS.PHASECHK.TRANS64.TRYWAIT P0, [R0+URZ], R3 ;  /* 0x00000003000075a7 */ /* 0x0022a400080011ff */
[----:B--2---:R-:W-:Y:S05]  /*eb00*/  @!P0 NANOSLEEP.SYNCS 0x989680 ;  /* 0x009896800000895d */ /* 0x004fea0003900000 */
[----:B------:R-:W2:Y:S02]  /*eb10*/  @!P0 SYNCS.PHASECHK.TRANS64 P0, [R0+URZ], R3 ;  /* 0x00000003000085a7 */ /* 0x000ea400080010ff */
[----:B--2---:R-:W-:Y:S05]  /*eb20*/  @!P0 BRA `(.L_x_378) ;  /* 0xfffffffc00f08947 */ /* 0x004fea000383ffff */
[----:B------:R-:W-:Y:S05]  /*eb30*/  BRA `(.L_x_379) ;  /* 0xffffff58003c7947 */ /* 0x000fea000383ffff */
.L_x_94:
[----:B------:R-:W-:-:S07]  /*eb40*/  MOV R0, UR8 ;  /* 0x0000000800007c02 */ /* 0x000fce0008000f00 */
.L_x_380:
[----:B-1----:R1:W2:Y:S02]  /*eb50*/  SYNCS.PHASECHK.TRANS64.TRYWAIT P1, [R0+URZ+0x1b0], R3 ;  /* 0x0001b003000075a7 */ /* 0x0022a400080211ff */
[----:B--2---:R-:W-:Y:S05]  /*eb60*/  @!P1 NANOSLEEP.SYNCS 0x989680 ;  /* 0x009896800000995d */ /* 0x004fea0003900000 */
[----:B------:R-:W2:Y:S02]  /*eb70*/  @!P1 SYNCS.PHASECHK.TRANS64 P1, [R0+URZ+0x1b0], R3 ;  /* 0x0001b003000095a7 */ /* 0x000ea400080210ff */
[----:B--2---:R-:W-:Y:S05]  /*eb80*/  @!P1 BRA `(.L_x_380) ;  /* 0xfffffffc00f09947 */ /* 0x004fea000383ffff */
[----:B------:R-:W-:Y:S05]  /*eb90*/  BRA `(.L_x_381) ;  /* 0xffffff5800887947 */ /* 0x000fea000383ffff */
.L_x_99:
[----:B--2---:R2:W4:Y:S02]  /*eba0*/  SYNCS.PHASECHK.TRANS64.TRYWAIT P0, [R0+URZ+0x130], R3 ;  /* 0x00013003000075a7 */ /* 0x00452400080011ff */
[----:B----4-:R-:W-:Y:S05]  /*ebb0*/  @!P0 NANOSLEEP.SYNCS 0x989680 ;  /* 0x009896800000895d */ /* 0x010fea0003900000 */
[----:B------:R-:W4:Y:S02]  /*ebc0*/  @!P0 SYNCS.PHASECHK.TRANS64 P0, [R0+URZ+0x130], R3 ;  /* 0x00013003000085a7 */ /* 0x000f2400080010ff */
[----:B----4-:R-:W-:Y:S05]  /*ebd0*/  @!P0 BRA `(.L_x_99) ;  /* 0xfffffffc00f08947 */ /* 0x010fea000383ffff */
[----:B------:R-:W-:Y:S05]  /*ebe0*/  BRA `(.L_x_382) ;  /* 0xffffff5c00947947 */ /* 0x000fea000383ffff */
.L_x_102:
[----:B------:R-:W-:Y:S07]  /*ebf0*/  MOV R0, UR6 ;  /* 0x0000000600007c02 */ /* 0x000fee0008000f00 */
.L_x_383:
[----:B--2---:R2:W4:Y:S02]  /*ec00*/  SYNCS.PHASECHK.TRANS64.TRYWAIT P0, [R0+URZ+0x128], R3 ;  /* 0x00012803000075a7 */ /* 0x00452400080011ff */
[----:B----4-:R-:W-:Y:S05]  /*ec10*/  @!P0 NANOSLEEP.SYNCS 0x989680 ;  /* 0x009896800000895d */ /* 0x010fea0003900000 */
[----:B------:R-:W4:Y:S02]  /*ec20*/  @!P0 SYNCS.PHASECHK.TRANS64 P0, [R0+URZ+0x128], R3 ;  /* 0x00012803000085a7 */ /* 0x000f2400080010ff */
[----:B----4-:R-:W-:Y:S05]  /*ec30*/  @!P0 BRA `(.L_x_383) ;  /* 0xfffffffc00f08947 */ /* 0x010fea000383ffff */
[----:B------:R-:W-:Y:S05]  /*ec40*/  BRA `(.L_x_101) ;  /* 0xffffff6000747947 */ /* 0x000fea000383ffff */
.L_x_105:
[----:B--2---:R-:W-:Y:S07]  /*ec50*/  MOV R3, UR6 ;  /* 0x0000000600037c02 */ /* 0x004fee0008000f00 */
.L_x_384:
[----:B-1----:R1:W2:Y:S02]  /*ec60*/  SYNCS.PHASECHK.TRANS64.TRYWAIT P0, [R3+URZ+0x110], R12 ;  /* 0x0001100c030075a7 */ /* 0x0022a400080011ff */
[----:B--2---:R-:W-:Y:S05]  /*ec70*/  @!P0 NANOSLEEP.SYNCS 0x989680 ;  /* 0x009896800000895d */ /* 0x004fea0003900000 */
[----:B------:R-:W2:Y:S02]  /*ec80*/  @!P0 SYNCS.PHASECHK.TRANS64 P0, [R3+URZ+0x110], R12 ;  /* 0x0001100c030085a7 */ /* 0x000ea400080010ff */
[----:B--2---:R-:W-:Y:S05]  /*ec90*/  @!P0 BRA `(.L_x_384) ;  /* 0xfffffffc00f08947 */ /* 0x004fea000383ffff */
[----:B------:R-:W-:Y:S05]  /*eca0*/  BRA `(.L_x_385) ;  /* 0xffffff6000ec7947 */ /* 0x000fea000383ffff */
.L_x_106:
[----:B------:R-:W-:Y:S07]  /*ecb0*/  MOV R3, UR6 ;  /* 0x0000000600037c02 */ /* 0x000fee0008000f00 */
.L_x_386:
[----:B-1----:R1:W2:Y:S02]  /*ecc0*/  SYNCS.PHASECHK.TRANS64.TRYWAIT P0, [R3+URZ+0x118], R12 ;  /* 0x0001180c030075a7 */ /* 0x0022a400080011ff */
[----:B--2---:R-:W-:Y:S05]  /*ecd0*/  @!P0 NANOSLEEP.SYNCS 0x989680 ;  /* 0x009896800000895d */ /* 0x004fea0003900000 */
[----:B------:R-:W2:Y:S02]  /*ece0*/  @!P0 SYNCS.PHASECHK.TRANS64 P0, [R3+URZ+0x118], R12 ;  /* 0x0001180c030085a7 */ /* 0x000ea400080010ff */
[----:B--2---:R-:W-:Y:S05]  /*ecf0*/  @!P0 BRA `(.L_x_386) ;  /* 0xfffffffc00f08947 */ /* 0x004fea000383ffff */
[----:B------:R-:W-:Y:S05]  /*ed00*/  BRA `(.L_x_387) ;  /* 0xffffff64006c7947 */ /* 0x000fea000383ffff */
.L_x_108:
[----:B------:R-:W-:-:S07]  /*ed10*/  MOV R0, UR6 ;  /* 0x0000000600007c02 */ /* 0x000fce0008000f00 */
.L_x_388:
[----:B-1----:R1:W4:Y:S02]  /*ed20*/  SYNCS.PHASECHK.TRANS64.TRYWAIT P0, [R0+URZ+0x110], R3 ;  /* 0x00011003000075a7 */ /* 0x00232400080011ff */
[----:B----4-:R-:W-:Y:S05]  /*ed30*/  @!P0 NANOSLEEP.SYNCS 0x989680 ;  /* 0x009896800000895d */ /* 0x010fea0003900000 */
[----:B------:R-:W4:Y:S02]  /*ed40*/  @!P0 SYNCS.PHASECHK.TRANS64 P0, [R0+URZ+0x110], R3 ;  /* 0x00011003000085a7 */ /* 0x000f2400080010ff */
[----:B----4-:R-:W-:Y:S05]  /*ed50*/  @!P0 BRA `(.L_x_388) ;  /* 0xfffffffc00f08947 */ /* 0x010fea000383ffff */
[----:B------:R-:W-:Y:S05]  /*ed60*/  BRA `(.L_x_389) ;  /* 0xffffff6400dc7947 */ /* 0x000fea000383ffff */
.L_x_110:
[----:B-1----:R1:W2:Y:S02]  /*ed70*/  SYNCS.PHASECHK.TRANS64.TRYWAIT P0, [R0+URZ+0x130], R3 ;  /* 0x00013003000075a7 */ /* 0x0022a400080011ff */
[----:B--2---:R-:W-:Y:S05]  /*ed80*/  @!P0 NANOSLEEP.SYNCS 0x989680 ;  /* 0x009896800000895d */ /* 0x004fea0003900000 */
[----:B------:R-:W2:Y:S02]  /*ed90*/  @!P0 SYNCS.PHASECHK.TRANS64 P0, [R0+URZ+0x130], R3 ;  /* 0x00013003000085a7 */ /* 0x000ea400080010ff */
[----:B--2---:R-:W-:Y:S05]  /*eda0*/  @!P0 BRA `(.L_x_110) ;  /* 0xfffffffc00f08947 */ /* 0x004fea000383ffff */
[----:B------:R-:W-:Y:S05]  /*edb0*/  BRA `(.L_x_390) ;  /* 0xffffff6800707947 */ /* 0x000fea000383ffff */
.L_x_124:
[----:B-1----:R1:W2:Y:S02]  /*edc0*/  SYNCS.PHASECHK.TRANS64.TRYWAIT P0, [R3+URZ+0x100], R0 ;  /* 0x00010000030075a7 */ /* 0x0022a400080011ff */
[----:B--2---:R-:W-:Y:S05]  /*edd0*/  @!P0 NANOSLEEP.SYNCS 0x989680 ;  /* 0x009896800000895d */ /* 0x004fea0003900000 */
[----:B------:R-:W2:Y:S02]  /*ede0*/  @!P0 SYNCS.PHASECHK.TRANS64 P0, [R3+URZ+0x100], R0 ;  /* 0x00010000030085a7 */ /* 0x000ea400080010ff */
[----:B--2---:R-:W-:Y:S05]  /*edf0*/  @!P0 BRA `(.L_x_124) ;  /* 0xfffffffc00f08947 */ /* 0x004fea000383ffff */
[----:B------:R-:W-:Y:S05]  /*ee00*/  BRA `(.L_x_123) ;  /* 0xffffff7400e07947 */ /* 0x000fea000383ffff */
.L_x_127:
[----:B-1----:R1:W2:Y:S02]  /*ee10*/  SYNCS.PHASECHK.TRANS64.TRYWAIT P0, [R124+URZ+0x150], R3 ;  /* 0x000150037c0075a7 */ /* 0x0022a400080011ff */
[----:B--2---:R-:W-:Y:S05]  /*ee20*/  @!P0 NANOSLEEP.SYNCS 0x989680 ;  /* 0x009896800000895d */ /* 0x004fea0003900000 */
[----:B------:R-:W2:Y:S02]  /*ee30*/  @!P0 SYNCS.PHASECHK.TRANS64 P0, [R124+URZ+0x150], R3 ;  /* 0x000150037c0085a7 */ /* 0x000ea400080010ff */
[----:B--2---:R-:W-:Y:S05]  /*ee40*/  @!P0 BRA `(.L_x_127) ;  /* 0xfffffffc00f08947 */ /* 0x004fea000383ffff */
[----:B------:R-:W-:Y:S05]  /*ee50*/  BRA `(.L_x_126) ;  /* 0xffffff7800687947 */ /* 0x000fea000383ffff */
        .weak           $__internal_0_$__cuda_sm10x_tcgen05_guardrail_trap_col_being_dealloced_not_returned_by_alloc
        .type           $__internal_0_$__cuda_sm10x_tcgen05_guardrail_trap_col_being_dealloced_not_returned_by_alloc,@function
        .size           $__internal_0_$__cuda_sm10x_tcgen05_guardrail_trap_col_being_dealloced_not_returned_by_alloc,($__internal_1_$__cuda_sm10x_tcgen05_guardrail_trap_phase_invalid_during_alloc - $__internal_0_$__cuda_sm10x_tcgen05_guardrail_trap_col_being_dealloced_not_returned_by_alloc)
$__internal_0_$__cuda_sm10x_tcgen05_guardrail_trap_col_being_dealloced_not_returned_by_alloc:
[----:B------:R-:W-:Y:S05]  /*ee60*/  BPT.TRAP 0x1 ;  /* 0x000000040000795c */ /* 0x000fea0000300000 */
[----:B------:R-:W-:-:S04]  /*ee70*/  HFMA2 R3, -RZ, RZ, 0, 0 ;  /* 0x00000000ff037431 */ /* 0x000fc800000001ff */
[----:B------:R-:W-:Y:S05]  /*ee80*/  RET.REL.NODEC R2 `(_ZN7cutlass13device_kernelINS_4gemm6kernel13GemmUniversalIN4cute5tupleIJiiiiEEENS1_10collective13CollectiveMmaINS1_35MainloopSm100TmaUmmaWarpSpecializedILi16ELi2ELi4ENS5_IJNS4_1CILi2EEENSA_ILi1EEESC_EEEEENS5_IJNSA_ILi256EEENSA_ILi128EEENSA_ILi64EEEEEENS_12float_e4m3_tENS5_IJlSC_lEEESJ_SK_NS4_8TiledMMAINS4_8MMA_AtomIJNS4_10MMA_TraitsINS4_25SM100_MMA_F8F6F4_2x1SM_SSEJSJ_SJ_fSF_SG_NS4_17integral_constantINS4_4UMMA5MajorELSR_0EEESS_NSP_INSQ_7ScaleInELST_0EEESU_EEEEEENS4_6LayoutINS5_IJSC_SC_SC_EEENS5_IJNSA_ILi0EEESZ_SZ_EEEEENS5_IJNS4_10UnderscoreES12_S12_EEEEENS4_18SM100_TMA_2SM_LOADENS4_14ComposedLayoutINS4_7SwizzleILi2ELi4ELi3EEENS4_18smem_ptr_flag_bitsILi8EEENSX_INS5_IJNSA_ILi8EEESH_EEENS5_IJSH_SC_EEEEEEEvNS4_8identityES15_S1F_vS1G_EENS_8epilogue10collective18CollectiveEpilogueINS1I_23Sm100TmaWarpSpecializedILi2ELi2ELi64ELb0ELb0EEEJNS5_IJSG_SG_SH_EEENS5_IJNSX_ISG_SC_EENSX_ISH_SC_EEEEESJ_SK_SJ_SK_NS1I_6fusion15FusionCallbacksIS1M_NS1R_13LinCombEltActINS1I_6thread7SigmoidESJ_fSJ_fLNS_15FloatRoundStyleE2EEES1N_S1Q_JEEENS4_5SM1004TMEM4LOAD26SM100_TMEM_LOAD_32dp32b64xENS4_13SM90_TMA_LOADES1F_NS4_39AutoVectorizingCopyWithAssumedAlignmentILi128EEENS4_14SM90_TMA_STOREES1F_S25_S25_EEEvvEEEEvNT_6ParamsE) ;  /* 0xffffff10025c7950 */ /* 0x000fea0003c3ffff */
        .weak           $__internal_1_$__cuda_sm10x_tcgen05_guardrail_trap_phase_invalid_during_alloc
        .type           $__internal_1_$__cuda_sm10x_tcgen05_guardrail_trap_phase_invalid_during_alloc,@function
        .size           $__internal_1_$__cuda_sm10x_tcgen05_guardrail_trap_phase_invalid_during_alloc,($__internal_2_$__cuda_sm10x_tcgen05_guardrail_trap_unallocated_columns_being_dealloced - $__internal_1_$__cuda_sm10x_tcgen05_guardrail_trap_phase_invalid_during_alloc)
$__internal_1_$__cuda_sm10x_tcgen05_guardrail_trap_phase_invalid_during_alloc:
[----:B------:R-:W-:Y:S05]  /*ee90*/  BPT.TRAP 0x1 ;  /* 0x000000040000795c */ /* 0x000fea0000300000 */
[----:B------:R-:W-:-:S04]  /*eea0*/  MOV R3, 0x0 ;  /* 0x0000000000037802 */ /* 0x000fc80000000f00 */
[----:B------:R-:W-:Y:S05]  /*eeb0*/  RET.REL.NODEC R2 `(_ZN7cutlass13device_kernelINS_4gemm6kernel13GemmUniversalIN4cute5tupleIJiiiiEEENS1_10collective13CollectiveMmaINS1_35MainloopSm100TmaUmmaWarpSpecializedILi16ELi2ELi4ENS5_IJNS4_1CILi2EEENSA_ILi1EEESC_EEEEENS5_IJNSA_ILi256EEENSA_ILi128EEENSA_ILi64EEEEEENS_12float_e4m3_tENS5_IJlSC_lEEESJ_SK_NS4_8TiledMMAINS4_8MMA_AtomIJNS4_10MMA_TraitsINS4_25SM100_MMA_F8F6F4_2x1SM_SSEJSJ_SJ_fSF_SG_NS4_17integral_constantINS4_4UMMA5MajorELSR_0EEESS_NSP_INSQ_7ScaleInELST_0EEESU_EEEEEENS4_6LayoutINS5_IJSC_SC_SC_EEENS5_IJNSA_ILi0EEESZ_SZ_EEEEENS5_IJNS4_10UnderscoreES12_S12_EEEEENS4_18SM100_TMA_2SM_LOADENS4_14ComposedLayoutINS4_7SwizzleILi2ELi4ELi3EEENS4_18smem_ptr_flag_bitsILi8EEENSX_INS5_IJNSA_ILi8EEESH_EEENS5_IJSH_SC_EEEEEEEvNS4_8identityES15_S1F_vS1G_EENS_8epilogue10collective18CollectiveEpilogueINS1I_23Sm100TmaWarpSpecializedILi2ELi2ELi64ELb0ELb0EEEJNS5_IJSG_SG_SH_EEENS5_IJNSX_ISG_SC_EENSX_ISH_SC_EEEEESJ_SK_SJ_SK_NS1I_6fusion15FusionCallbacksIS1M_NS1R_13LinCombEltActINS1I_6thread7SigmoidESJ_fSJ_fLNS_15FloatRoundStyleE2EEES1N_S1Q_JEEENS4_5SM1004TMEM4LOAD26SM100_TMEM_LOAD_32dp32b64xENS4_13SM90_TMA_LOADES1F_NS4_39AutoVectorizingCopyWithAssumedAlignmentILi128EEENS4_14SM90_TMA_STOREES1F_S25_S25_EEEvvEEEEvNT_6ParamsE) ;  /* 0xffffff1002507950 */ /* 0x000fea0003c3ffff */
        .weak           $__internal_2_$__cuda_sm10x_tcgen05_guardrail_trap_unallocated_columns_being_dealloced
        .type           $__internal_2_$__cuda_sm10x_tcgen05_guardrail_trap_unallocated_columns_being_dealloced,@function
        .size           $__internal_2_$__cuda_sm10x_tcgen05_guardrail_trap_unallocated_columns_being_dealloced,($__internal_3_$__cuda_sm20_rcp_rn_f32_slowpath - $__internal_2_$__cuda_sm10x_tcgen05_guardrail_trap_unallocated_columns_being_dealloced)
$__internal_2_$__cuda_sm10x_tcgen05_guardrail_trap_unallocated_columns_being_dealloced:
[----:B------:R-:W-:Y:S05]  /*eec0*/  BPT.TRAP 0x1 ;  /* 0x000000040000795c */ /* 0x000fea0000300000 */
[----:B------:R-:W-:-:S04]  /*eed0*/  HFMA2 R3, -RZ, RZ, 0, 0 ;  /* 0x00000000ff037431 */ /* 0x000fc800000001ff */
[----:B------:R-:W-:Y:S05]  /*eee0*/  RET.REL.NODEC R2 `(_ZN7cutlass13device_kernelINS_4gemm6kernel13GemmUniversalIN4cute5tupleIJiiiiEEENS1_10collective13CollectiveMmaINS1_35MainloopSm100TmaUmmaWarpSpecializedILi16ELi2ELi4ENS5_IJNS4_1CILi2EEENSA_ILi1EEESC_EEEEENS5_IJNSA_ILi256EEENSA_ILi128EEENSA_ILi64EEEEEENS_12float_e4m3_tENS5_IJlSC_lEEESJ_SK_NS4_8TiledMMAINS4_8MMA_AtomIJNS4_10MMA_TraitsINS4_25SM100_MMA_F8F6F4_2x1SM_SSEJSJ_SJ_fSF_SG_NS4_17integral_constantINS4_4UMMA5MajorELSR_0EEESS_NSP_INSQ_7ScaleInELST_0EEESU_EEEEEENS4_6LayoutINS5_IJSC_SC_SC_EEENS5_IJNSA_ILi0EEESZ_SZ_EEEEENS5_IJNS4_10UnderscoreES12_S12_EEEEENS4_18SM100_TMA_2SM_LOADENS4_14ComposedLayoutINS4_7SwizzleILi2ELi4ELi3EEENS4_18smem_ptr_flag_bitsILi8EEENSX_INS5_IJNSA_ILi8EEESH_EEENS5_IJSH_SC_EEEEEEEvNS4_8identityES15_S1F_vS1G_EENS_8epilogue10collective18CollectiveEpilogueINS1I_23Sm100TmaWarpSpecializedILi2ELi2ELi64ELb0ELb0EEEJNS5_IJSG_SG_SH_EEENS5_IJNSX_ISG_SC_EENSX_ISH_SC_EEEEESJ_SK_SJ_SK_NS1I_6fusion15FusionCallbacksIS1M_NS1R_13LinCombEltActINS1I_6thread7SigmoidESJ_fSJ_fLNS_15FloatRoundStyleE2EEES1N_S1Q_JEEENS4_5SM1004TMEM4LOAD26SM100_TMEM_LOAD_32dp32b64xENS4_13SM90_TMA_LOADES1F_NS4_39AutoVectorizingCopyWithAssumedAlignmentILi128EEENS4_14SM90_TMA_STOREES1F_S25_S25_EEEvvEEEEvNT_6ParamsE) ;  /* 0xffffff1002447950 */ /* 0x000fea0003c3ffff */
        .weak           $__internal_3_$__cuda_sm20_rcp_rn_f32_slowpath
        .type           $__internal_3_$__cuda_sm20_rcp_rn_f32_slowpath,@function
        .size           $__internal_3_$__cuda_sm20_rcp_rn_f32_slowpath,(.L_x_396 - $__internal_3_$__cuda_sm20_rcp_rn_f32_slowpath)
$__internal_3_$__cuda_sm20_rcp_rn_f32_slowpath:
[----:B------:R-:W-:Y:S01]  /*eef0*/  IMAD.SHL.U32 R97, R101, 0x2, RZ ;  /* 0x0000000265617824 */ /* 0x000fe200078e00ff */
[----:B------:R-:W-:Y:S04]  /*ef00*/  BSSY.RECONVERGENT B0, `(.L_x_391) ;  /* 0x0000030000007945 */ /* 0x000fe80003800200 */
[----:B------:R-:W-:-:S04]  /*ef10*/  SHF.R.U32.HI R97, RZ, 0x18, R97 ;  /* 0x00000018ff617819 */ /* 0x000fc80000011661 */
[----:B------:R-:W-:-:S13]  /*ef20*/  ISETP.NE.U32.AND P0, PT, R97, RZ, PT ;  /* 0x000000ff6100720c */ /* 0x000fda0003f05070 */
[----:B------:R-:W-:Y:S05]  /*ef30*/  @P0 BRA `(.L_x_392) ;  /* 0x0000000000280947 */ /* 0x000fea0003800000 */
[----:B------:R-:W-:-:S04]  /*ef40*/  SHF.L.U32 R64, R101, 0x1, RZ ;  /* 0x0000000165407819 */ /* 0x000fc800000006ff */
[----:B------:R-:W-:-:S13]  /*ef50*/  ISETP.NE.AND P0, PT, R64, RZ, PT ;  /* 0x000000ff4000720c */ /* 0x000fda0003f05270 */
[----:B------:R-:W-:Y:S01]  /*ef60*/  @P0 FFMA R97, R101, 1.84467440737095516160e+19, RZ ;  /* 0x5f80000065610823 */ /* 0x000fe200000000ff */
[----:B------:R-:W-:Y:S08]  /*ef70*/  @!P0 MUFU.RCP R99, R101 ;  /* 0x0000006500638308 */ /* 0x000ff00000001000 */
[----:B------:R-:W1:Y:S02]  /*ef80*/  @P0 MUFU.RCP R64, R97 ;  /* 0x0000006100400308 */ /* 0x000e640000001000 */
[----:B-1----:R-:W-:-:S04]  /*ef90*/  @P0 FFMA R103, R97, R64, -1 ;  /* 0xbf80000061670423 */ /* 0x002fc80000000040 */
[----:B------:R-:W-:-:S04]  /*efa0*/  @P0 FADD.FTZ R103, -R103, -RZ ;  /* 0x800000ff67670221 */ /* 0x000fc80000010100 */
[----:B------:R-:W-:-:S04]  /*efb0*/  @P0 FFMA R103, R64, R103, R64 ;  /* 0x0000006740670223 */ /* 0x000fc80000000040 */
[----:B------:R-:W-:Y:S01]  /*efc0*/  @P0 FFMA R99, R103, 1.84467440737095516160e+19, RZ ;  /* 0x5f80000067630823 */ /* 0x000fe200000000ff */
[----:B------:R-:W-:Y:S05]  /*efd0*/  BRA `(.L_x_393) ;  /* 0x0000000000887947 */ /* 0x000fea0003800000 */
.L_x_392:
[----:B------:R-:W-:-:S04]  /*efe0*/  IADD3 R64, PT, PT, R97, -0xfd, RZ ;  /* 0xffffff0361407810 */ /* 0x000fc80007ffe0ff */
[----:B------:R-:W-:-:S13]  /*eff0*/  ISETP.GT.U32.AND P0, PT, R64, 0x1, PT ;  /* 0x000000014000780c */ /* 0x000fda0003f04070 */
[----:B------:R-:W-:Y:S05]  /*f000*/  @P0 BRA `(.L_x_394) ;  /* 0x0000000000780947 */ /* 0x000fea0003800000 */
[----:B------:R-:W-:Y:S01]  /*f010*/  LOP3.LUT R105, R101, 0x7fffff, RZ, 0xc0, !PT ;  /* 0x007fffff65697812 */ /* 0x000fe200078ec0ff */
[----:B------:R-:W-:Y:S02]  /*f020*/  IMAD.MOV.U32 R99, RZ, RZ, 0x3 ;  /* 0x00000003ff637424 */ /* 0x000fe400078e00ff */
[----:B------:R-:W-:Y:S01]  /*f030*/  VIADD R97, R97, 0xffffff04 ;  /* 0xffffff0461617836 */ /* 0x000fe20000000000 */
[----:B------:R-:W-:Y:S02]  /*f040*/  LOP3.LUT R105, R105, 0x3f800000, RZ, 0xfc, !PT ;  /* 0x3f80000069697812 */ /* 0x000fe400078efcff */
[----:B------:R-:W-:Y:S02]  /*f050*/  SHF.L.U32 R99, R99, R64, RZ ;  /* 0x0000004063637219 */ /* 0x000fe400000006ff */
[----:B------:R-:W1:Y:S02]  /*f060*/  MUFU.RCP R104, R105 ;  /* 0x0000006900687308 */ /* 0x000e640000001000 */
[----:B-1----:R-:W-:-:S04]  /*f070*/  FFMA R103, R105, R104, -1 ;  /* 0xbf80000069677423 */ /* 0x002fc80000000068 */
[----:B------:R-:W-:-:S04]  /*f080*/  FADD.FTZ R103, -R103, -RZ ;  /* 0x800000ff67677221 */ /* 0x000fc80000010100 */
[CCC-:B------:R-:W-:Y:S01]  /*f090*/  FFMA.RM R106, R104.reuse, R103.reuse, R104.reuse ;  /* 0x00000067686a7223 */ /* 0x1c0fe20000004068 */
[----:B------:R-:W-:-:S04]  /*f0a0*/  FFMA.RP R103, R104, R103, R104 ;  /* 0x0000006768677223 */ /* 0x000fc80000008068 */
[C---:B------:R-:W-:Y:S02]  /*f0b0*/  LOP3.LUT R104, R106.reuse, 0x7fffff, RZ, 0xc0, !PT ;  /* 0x007fffff6a687812 */ /* 0x040fe400078ec0ff */
[----:B------:R-:W-:Y:S02]  /*f0c0*/  FSETP.NEU.FTZ.AND P0, PT, R106, R103, PT ;  /* 0x000000676a00720b */ /* 0x000fe40003f1d000 */
[----:B------:R-:W-:Y:S02]  /*f0d0*/  LOP3.LUT R104, R104, 0x800000, RZ, 0xfc, !PT ;  /* 0x0080000068687812 */ /* 0x000fe400078efcff */
[----:B------:R-:W-:Y:S02]  /*f0e0*/  SEL R103, RZ, 0xffffffff, !P0 ;  /* 0xffffffffff677807 */ /* 0x000fe40004000000 */
[----:B------:R-:W-:-:S03]  /*f0f0*/  LOP3.LUT R99, R99, R104, RZ, 0xc0, !PT ;  /* 0x0000006863637212 */ /* 0x000fc600078ec0ff */
[----:B------:R-:W-:Y:S01]  /*f100*/  IMAD.MOV R103, RZ, RZ, -R103 ;  /* 0x000000ffff677224 */ /* 0x000fe200078e0a67 */
[----:B------:R-:W-:-:S04]  /*f110*/  SHF.R.U32.HI R99, RZ, R64, R99 ;  /* 0x00000040ff637219 */ /* 0x000fc80000011663 */
[--C-:B------:R-:W-:Y:S02]  /*f120*/  LOP3.LUT P1, RZ, R103, R64, R104.reuse, 0xf8, !PT ;  /* 0x0000004067ff7212 */ /* 0x100fe4000782f868 */
[C---:B------:R-:W-:Y:S02]  /*f130*/  LOP3.LUT P2, RZ, R99.reuse, 0x1, RZ, 0xc0, !PT ;  /* 0x0000000163ff7812 */ /* 0x040fe4000784c0ff */
[----:B------:R-:W-:Y:S02]  /*f140*/  LOP3.LUT P0, RZ, R99, 0x2, RZ, 0xc0, !PT ;  /* 0x0000000263ff7812 */ /* 0x000fe4000780c0ff */
[----:B------:R-:W-:Y:S02]  /*f150*/  SHF.R.U32.HI R104, RZ, R97, R104 ;  /* 0x00000061ff687219 */ /* 0x000fe40000011668 */
[----:B------:R-:W-:-:S04]  /*f160*/  PLOP3.LUT P0, PT, P2, P1, P0, 0xe0, 0x0 ;  /* 0x000000000000781c */ /* 0x000fc80001703c00 */
[----:B------:R-:W-:-:S05]  /*f170*/  SEL R64, RZ, 0x1, !P0 ;  /* 0x00000001ff407807 */ /* 0x000fca0004000000 */
[----:B------:R-:W-:-:S05]  /*f180*/  IMAD.MOV R64, RZ, RZ, -R64 ;  /* 0x000000ffff407224 */ /* 0x000fca00078e0a40 */
[----:B------:R-:W-:-:S13]  /*f190*/  ISETP.GE.AND P0, PT, R64, RZ, PT ;  /* 0x000000ff4000720c */ /* 0x000fda0003f06270 */
[----:B------:R-:W-:Y:S01]  /*f1a0*/  @!P0 VIADD R104, R104, 0x1 ;  /* 0x0000000168688836 */ /* 0x000fe20000000000 */
[----:B------:R-:W-:-:S13]  /*f1b0*/  LOP3.LUT P0, RZ, R101, 0x7fffff, RZ, 0xc0, !PT ;  /* 0x007fffff65ff7812 */ /* 0x000fda000780c0ff */
[----:B------:R-:W-:-:S05]  /*f1c0*/  @!P0 IMAD.SHL.U32 R104, R104, 0x2, RZ ;  /* 0x0000000268688824 */ /* 0x000fca00078e00ff */
[----:B------:R-:W-:Y:S01]  /*f1d0*/  LOP3.LUT R99, R104, 0x80000000, R101, 0xf8, !PT ;  /* 0x8000000068637812 */ /* 0x000fe200078ef865 */
[----:B------:R-:W-:Y:S05]  /*f1e0*/  BRA `(.L_x_393) ;  /* 0x0000000000047947 */ /* 0x000fea0003800000 */
.L_x_394:
[----:B------:R1:W2:Y:S02]  /*f1f0*/  MUFU.RCP R99, R101 ;  /* 0x0000006500637308 */ /* 0x0002a40000001000 */
.L_x_393:
[----:B------:R-:W-:Y:S05]  /*f200*/  BSYNC.RECONVERGENT B0 ;  /* 0x0000000000007941 */ /* 0x000fea0003800200 */
.L_x_391:
[----:B------:R-:W-:Y:S01]  /*f210*/  HFMA2 R103, -RZ, RZ, 0, 0 ;  /* 0x00000000ff677431 */ /* 0x000fe200000001ff */
[----:B--2---:R-:W-:-:S03]  /*f220*/  MOV R64, R99 ;  /* 0x0000006300407202 */ /* 0x004fc60000000f00 */
[----:B-1----:R-:W-:Y:S05]  /*f230*/  RET.REL.NODEC R102 `(_ZN7cutlass13device_kernelINS_4gemm6kernel13GemmUniversalIN4cute5tupleIJiiiiEEENS1_10collective13CollectiveMmaINS1_35MainloopSm100TmaUmmaWarpSpecializedILi16ELi2ELi4ENS5_IJNS4_1CILi2EEENSA_ILi1EEESC_EEEEENS5_IJNSA_ILi256EEENSA_ILi128EEENSA_ILi64EEEEEENS_12float_e4m3_tENS5_IJlSC_lEEESJ_SK_NS4_8TiledMMAINS4_8MMA_AtomIJNS4_10MMA_TraitsINS4_25SM100_MMA_F8F6F4_2x1SM_SSEJSJ_SJ_fSF_SG_NS4_17integral_constantINS4_4UMMA5MajorELSR_0EEESS_NSP_INSQ_7ScaleInELST_0EEESU_EEEEEENS4_6LayoutINS5_IJSC_SC_SC_EEENS5_IJNSA_ILi0EEESZ_SZ_EEEEENS5_IJNS4_10UnderscoreES12_S12_EEEEENS4_18SM100_TMA_2SM_LOADENS4_14ComposedLayoutINS4_7SwizzleILi2ELi4ELi3EEENS4_18smem_ptr_flag_bitsILi8EEENSX_INS5_IJNSA_ILi8EEESH_EEENS5_IJSH_SC_EEEEEEEvNS4_8identityES15_S1F_vS1G_EENS_8epilogue10collective18CollectiveEpilogueINS1I_23Sm100TmaWarpSpecializedILi2ELi2ELi64ELb0ELb0EEEJNS5_IJSG_SG_SH_EEENS5_IJNSX_ISG_SC_EENSX_ISH_SC_EEEEESJ_SK_SJ_SK_NS1I_6fusion15FusionCallbacksIS1M_NS1R_13LinCombEltActINS1I_6thread7SigmoidESJ_fSJ_fLNS_15FloatRoundStyleE2EEES1N_S1Q_JEEENS4_5SM1004TMEM4LOAD26SM100_TMEM_LOAD_32dp32b64xENS4_13SM90_TMA_LOADES1F_NS4_39AutoVectorizingCopyWithAssumedAlignmentILi128EEENS4_14SM90_TMA_STOREES1F_S25_S25_EEEvvEEEEvNT_6ParamsE) ;  /* 0xffffff0c66707950 */ /* 0x002fea0003c3ffff */
.L_x_395:
[----:B------:R-:W-:-:S00]  /*f240*/  BRA `(.L_x_395) ;  /* 0xfffffffc00fc7947 */ /* 0x000fc0000383ffff */
[----:B------:R-:W-:-:S00]  /*f250*/  NOP ;  /* 0x0000000000007918 */ /* 0x000fc00000000000 */
        /* <DEDUP_REMOVED lines=10> */
.L_x_396:


//--------------------- .nv.global.init           --------------------------
	.section	.nv.global.init,"aw",@progbits
.nv.global.init:
	.type		$str$27,@object
	.size		$str$27,($str$28 - $str$27)
$str$27:
        /*0000*/ 	.byte	0x28, 0x61, 0x64, 0x64, 0x72, 0x65, 0x73, 0x73, 0x20, 0x26, 0x20, 0x6d, 0x61, 0x73, 0x6b, 0x29
        /*0010*/ 	.byte	0x20, 0x3d, 0x3d, 0x20, 0x30, 0x00
	.type		$str$28,@object
	.size		$str$28,($str$26 - $str$28)
$str$28:
        /*0016*/ 	.byte	0x2f, 0x74, 0x6d, 0x70, 0x2f, 0x63, 0x75, 0x74, 0x6c, 0x61, 0x73, 0x73, 0x5f, 0x73, 0x77, 0x65
        /*0026*/ 	.byte	0x65, 0x70, 0x5f, 0x73, 0x72, 0x63, 0x2f, 0x69, 0x6e, 0x63, 0x6c, 0x75, 0x64, 0x65, 0x2f, 0x63
        /*0036*/ 	.byte	0x75, 0x74, 0x65, 0x2f, 0x70, 0x6f, 0x69, 0x6e, 0x74, 0x65, 0x72, 0x5f, 0x66, 0x6c, 0x61, 0x67
        /*0046*/ 	.byte	0x67, 0x65, 0x64, 0x2e, 0x68, 0x70, 0x70, 0x00
	.type		$str$26,@object
	.size		$str$26,($str$25 - $str$26)
$str$26:
        /*004e*/ 	.byte	0x2f, 0x74, 0x6d, 0x70, 0x2f, 0x63, 0x75, 0x74, 0x6c, 0x61, 0x73, 0x73, 0x5f, 0x73, 0x77, 0x65
        /*005e*/ 	.byte	0x65, 0x70, 0x5f, 0x73, 0x72, 0x63, 0x2f, 0x69, 0x6e, 0x63, 0x6c, 0x75, 0x64, 0x65, 0x2f, 0x63
        /*006e*/ 	.byte	0x75, 0x74, 0x65, 0x2f, 0x61, 0x74, 0x6f, 0x6d, 0x2f, 0x63, 0x6f, 0x70, 0x79, 0x5f, 0x74, 0x72
        /*007e*/ 	.byte	0x61, 0x69, 0x74, 0x73, 0x5f, 0x73, 0x6d, 0x31, 0x30, 0x30, 0x2e, 0x68, 0x70, 0x70, 0x00
	.type		$str$25,@object
	.size		$str$25,(__unnamed_1 - $str$25)
$str$25:
        /*008d*/ 	.byte	0x28, 0x28, 0x75, 0x69, 0x6e, 0x74, 0x33, 0x32, 0x5f, 0x74, 0x28, 0x74, 0x68, 0x72, 0x65, 0x61
        /*009d*/ 	.byte	0x64, 0x49, 0x64, 0x78, 0x2e, 0x78, 0x29, 0x20, 0x2f, 0x20, 0x33, 0x32, 0x29, 0x20, 0x25, 0x20
        /*00ad*/ 	.byte	0x34, 0x29, 0x20, 0x3d, 0x3d, 0x20, 0x28, 0x28, 0x28, 0x74, 0x6d, 0x65, 0x6d, 0x5f, 0x61, 0x64
        /*00bd*/ 	.byte	0x64, 0x72, 0x20, 0x3e, 0x3e, 0x20, 0x31, 0x36, 0x29, 0x20, 0x2f, 0x20, 0x33, 0x32, 0x29, 0x20
        /*00cd*/ 	.byte	0x25, 0x20, 0x34, 0x29, 0x00
	.type		__unnamed_1,@object
	.size		__unnamed_1,(__unnamed_2 - __unnamed_1)
__unnamed_1:
        /*00d2*/ 	.byte	0x61, 0x75, 0x74, 0x6f, 0x20, 0x63, 0x75, 0x74, 0x65, 0x3a, 0x3a, 0x61, 0x73, 0x5f, 0x70, 0x6f
        /* <DEDUP_REMOVED lines=24> */
        /*0262*/ 	.byte	0x43, 0x3c, 0x38, 0x31, 0x39, 0x32, 0x3e, 0x3e, 0x3e, 0x3e, 0x5d, 0x00
	.type		__unnamed_2,@object
	.size		__unnamed_2,(.L_2 - __unnamed_2)
__unnamed_2:
        /* <DEDUP_REMOVED lines=42> */
        /*050e*/ 	.byte	0x3e, 0x3e, 0x3e, 0x3e, 0x5d, 0x00
.L_2:


//--------------------- .nv.shared._ZN7cutlass13device_kernelINS_4gemm6kernel13GemmUniversalIN4cute5tupleIJiiiiEEENS1_10collective13CollectiveMmaINS1_35MainloopSm100TmaUmmaWarpSpecializedILi16ELi2ELi4ENS5_IJNS4_1CILi2EEENSA_ILi1EEESC_EEEEENS5_IJNSA_ILi256EEENSA_ILi128EEENSA_ILi64EEEEEENS_12float_e4m3_tENS5_IJlSC_lEEESJ_SK_NS4_8TiledMMAINS4_8MMA_AtomIJNS4_10MMA_TraitsINS4_25SM100_MMA_F8F6F4_2x1SM_SSEJSJ_SJ_fSF_SG_NS4_17integral_constantINS4_4UMMA5MajorELSR_0EEESS_NSP_INSQ_7ScaleInELST_0EEESU_EEEEEENS4_6LayoutINS5_IJSC_SC_SC_EEENS5_IJNSA_ILi0EEESZ_SZ_EEEEENS5_IJNS4_10UnderscoreES12_S12_EEEEENS4_18SM100_TMA_2SM_LOADENS4_14ComposedLayoutINS4_7SwizzleILi2ELi4ELi3EEENS4_18smem_ptr_flag_bitsILi8EEENSX_INS5_IJNSA_ILi8EEESH_EEENS5_IJSH_SC_EEEEEEEvNS4_8identityES15_S1F_vS1G_EENS_8epilogue10collective18CollectiveEpilogueINS1I_23Sm100TmaWarpSpecializedILi2ELi2ELi64ELb0ELb0EEEJNS5_IJSG_SG_SH_EEENS5_IJNSX_ISG_SC_EENSX_ISH_SC_EEEEESJ_SK_SJ_SK_NS1I_6fusion15FusionCallbacksIS1M_NS1R_13LinCombEltActINS1I_6thread7SigmoidESJ_fSJ_fLNS_15FloatRoundStyleE2EEES1N_S1Q_JEEENS4_5SM1004TMEM4LOAD26SM100_TMEM_LOAD_32dp32b64xENS4_13SM90_TMA_LOADES1F_NS4_39AutoVectorizingCopyWithAssumedAlignmentILi128EEENS4_14SM90_TMA_STOREES1F_S25_S25_EEEvvEEEEvNT_6ParamsE --------------------------
	.section	.nv.shared._ZN7cutlass13device_kernelINS_4gemm6kernel13GemmUniversalIN4cute5tupleIJiiiiEEENS1_10collective13CollectiveMmaINS1_35MainloopSm100TmaUmmaWarpSpecializedILi16ELi2ELi4ENS5_IJNS4_1CILi2EEENSA_ILi1EEESC_EEEEENS5_IJNSA_ILi256EEENSA_ILi128EEENSA_ILi64EEEEEENS_12float_e4m3_tENS5_IJlSC_lEEESJ_SK_NS4_8TiledMMAINS4_8MMA_AtomIJNS4_10MMA_TraitsINS4_25SM100_MMA_F8F6F4_2x1SM_SSEJSJ_SJ_fSF_SG_NS4_17integral_constantINS4_4UMMA5MajorELSR_0EEESS_NSP_INSQ_7ScaleInELST_0EEESU_EEEEEENS4_6LayoutINS5_IJSC_SC_SC_EEENS5_IJNSA_ILi0EEESZ_SZ_EEEEENS5_IJNS4_10UnderscoreES12_S12_EEEEENS4_18SM100_TMA_2SM_LOADENS4_14ComposedLayoutINS4_7SwizzleILi2ELi4ELi3EEENS4_18smem_ptr_flag_bitsILi8EEENSX_INS5_IJNSA_ILi8EEESH_EEENS5_IJSH_SC_EEEEEEEvNS4_8identityES15_S1F_vS1G_EENS_8epilogue10collective18CollectiveEpilogueINS1I_23Sm100TmaWarpSpecializedILi2ELi2ELi64ELb0ELb0EEEJNS5_IJSG_SG_SH_EEENS5_IJNSX_ISG_SC_EENSX_ISH_SC_EEEEESJ_SK_SJ_SK_NS1I_6fusion15FusionCallbacksIS1M_NS1R_13LinCombEltActINS1I_6thread7SigmoidESJ_fSJ_fLNS_15FloatRoundStyleE2EEES1N_S1Q_JEEENS4_5SM1004TMEM4LOAD26SM100_TMEM_LOAD_32dp32b64xENS4_13SM90_TMA_LOADES1F_NS4_39AutoVectorizingCopyWithAssumedAlignmentILi128EEENS4_14SM90_TMA_STOREES1F_S25_S25_EEEvvEEEEvNT_6ParamsE,"aw",@nobits
	.sectionflags	@""
	.align	16
	.zero		1024


//--------------------- .nv.shared.reserved.0     --------------------------
	.section	.nv.shared.reserved.0,"aw",@nobits
	.weak		__nv_reservedSMEM_offset_0_alias
	.size		__nv_reservedSMEM_offset_0_alias, 0, 64
	.other		__nv_reservedSMEM_offset_0_alias,@"STO_CUDA_RESERVED_SHARED STV_DEFAULT"
__nv_reservedSMEM_offset_0_alias:
	.zero		0
.nv.shared.reserved.0:
	.zero		64
	.weak		__nv_reservedSMEM_tcgen05_partition
	.type		__nv_reservedSMEM_tcgen05_partition,@object
	.size		__nv_reservedSMEM_tcgen05_partition,(.L_0 - __nv_reservedSMEM_tcgen05_partition)
__nv_reservedSMEM_tcgen05_partition:
	.zero		32
.L_0:


//--------------------- .nv.global                --------------------------
	.section	.nv.global,"aw",@nobits
.nv.global:
	.type		_ZN39_INTERNAL_db9e76fd_4_k_cu_c33d3734_35784cute1_E,@object
	.size		_ZN39_INTERNAL_db9e76fd_4_k_cu_c33d3734_35784cute1_E,(_ZN39_INTERNAL_db9e76fd_4_k_cu_c33d3734_35784cuda3std3__45__cpo6cbeginE - _ZN39_INTERNAL_db9e76fd_4_k_cu_c33d3734_35784cute1_E)
_ZN39_INTERNAL_db9e76fd_4_k_cu_c33d3734_35784cute1_E:
	.zero		1
	.type		_ZN39_INTERNAL_db9e76fd_4_k_cu_c33d3734_35784cuda3std3__45__cpo6cbeginE,@object
	.size		_ZN39_INTERNAL_db9e76fd_4_k_cu_c33d3734_35784cuda3std3__45__cpo6cbeginE,(_ZN39_INTERNAL_db9e76fd_4_k_cu_c33d3734_35784cuda3std3__48in_placeE - _ZN39_INTERNAL_db9e76fd_4_k_cu_c33d3734_35784cuda3std3__45__cpo6cbeginE)
_ZN39_INTERNAL_db9e76fd_4_k_cu_c33d3734_35784cuda3std3__45__cpo6cbeginE:
	.zero		1
	.type		_ZN39_INTERNAL_db9e76fd_4_k_cu_c33d3734_35784cuda3std3__48in_placeE,@object
	.size		_ZN39_INTERNAL_db9e76fd_4_k_cu_c33d3734_35784cuda3std3__48in_placeE,(_ZN39_INTERNAL_db9e76fd_4_k_cu_c33d3734_35784cuda3std6ranges3__45__cpo9iter_moveE - _ZN39_INTERNAL_db9e76fd_4_k_cu_c33d3734_35784cuda3std3__48in_placeE)
_ZN39_INTERNAL_db9e76fd_4_k_cu_c33d3734_35784cuda3std3__48in_placeE:
	.zero		1
	.type		_ZN39_INTERNAL_db9e76fd_4_k_cu_c33d3734_35784cuda3std6ranges3__45__cpo9iter_moveE,@object
	.size		_ZN39_INTERNAL_db9e76fd_4_k_cu_c33d3734_35784cuda3std6ranges3__45__cpo9iter_moveE,(_ZN39_INTERNAL_db9e76fd_4_k_cu_c33d3734_35784cuda3std3__45__cpo5beginE - _ZN39_INTERNAL_db9e76fd_4_k_cu_c33d3734_35784cuda3std6ranges3__45__cpo9iter_moveE)
_ZN39_INTERNAL_db9e76fd_4_k_cu_c33d3734_35784cuda3std6ranges3__45__cpo9iter_moveE:
	.zero		1
	.type		_ZN39_INTERNAL_db9e76fd_4_k_cu_c33d3734_35784cuda3std3__45__cpo5beginE,@object
	.size		_ZN39_INTERNAL_db9e76fd_4_k_cu_c33d3734_35784cuda3std3__45__cpo5beginE,(_ZN39_INTERNAL_db9e76fd_4_k_cu_c33d3734_35784cuda3std3__441_GLOBAL__N__db9e76fd_4_k_cu_c33d3734_35786ignoreE - _ZN39_INTERNAL_db9e76fd_4_k_cu_c33d3734_35784cuda3std3__45__cpo5beginE)
_ZN39_INTERNAL_db9e76fd_4_k_cu_c33d3734_35784cuda3std3__45__cpo5beginE:
	.zero		1
	.type		_ZN39_INTERNAL_db9e76fd_4_k_cu_c33d3734_35784cuda3std3__441_GLOBAL__N__db9e76fd_4_k_cu_c33d3734_35786ignoreE,@object
	.size		_ZN39_INTERNAL_db9e76fd_4_k_cu_c33d3734_35784cuda3std3__441_GLOBAL__N__db9e76fd_4_k_cu_c33d3734_35786ignoreE,(_ZN39_INTERNAL_db9e76fd_4_k_cu_c33d3734_35784cute7productE - _ZN39_INTERNAL_db9e76fd_4_k_cu_c33d3734_35784cuda3std3__441_GLOBAL__N__db9e76fd_4_k_cu_c33d3734_35786ignoreE)
_ZN39_INTERNAL_db9e76fd_4_k_cu_c33d3734_35784cuda3std3__441_GLOBAL__N__db9e76fd_4_k_cu_c33d3734_35786ignoreE:
	.zero		1
	.type		_ZN39_INTERNAL_db9e76fd_4_k_cu_c33d3734_35784cute7productE,@object
	.size		_ZN39_INTERNAL_db9e76fd_4_k_cu_c33d3734_35784cute7productE,(_ZN39_INTERNAL_db9e76fd_4_k_cu_c33d3734_35784cuda3std3__45__cpo3endE - _ZN39_INTERNAL_db9e76fd_4_k_cu_c33d3734_35784cute7productE)
_ZN39_INTERNAL_db9e76fd_4_k_cu_c33d3734_35784cute7productE:
	.zero		1
	.type		_ZN39_INTERNAL_db9e76fd_4_k_cu_c33d3734_35784cuda3std3__45__cpo3endE,@object
	.size		_ZN39_INTERNAL_db9e76fd_4_k_cu_c33d3734_35784cuda3std3__45__cpo3endE,(_ZN39_INTERNAL_db9e76fd_4_k_cu_c33d3734_35784cuda3std3__419piecewise_constructE - _ZN39_INTERNAL_db9e76fd_4_k_cu_c33d3734_35784cuda3std3__45__cpo3endE)
_ZN39_INTERNAL_db9e76fd_4_k_cu_c33d3734_35784cuda3std3__45__cpo3endE:
	.zero		1
	.type		_ZN39_INTERNAL_db9e76fd_4_k_cu_c33d3734_35784cuda3std3__419piecewise_constructE,@object
	.size		_ZN39_INTERNAL_db9e76fd_4_k_cu_c33d3734_35784cuda3std3__419piecewise_constructE,(_ZN39_INTERNAL_db9e76fd_4_k_cu_c33d3734_35784cuda3std3__45__cpo4cendE - _ZN39_INTERNAL_db9e76fd_4_k_cu_c33d3734_35784cuda3std3__419piecewise_constructE)
_ZN39_INTERNAL_db9e76fd_4_k_cu_c33d3734_35784cuda3std3__419piecewise_constructE:
	.zero		1
	.type		_ZN39_INTERNAL_db9e76fd_4_k_cu_c33d3734_35784cuda3std3__45__cpo4cendE,@object
	.size		_ZN39_INTERNAL_db9e76fd_4_k_cu_c33d3734_35784cuda3std3__45__cpo4cendE,(_ZN39_INTERNAL_db9e76fd_4_k_cu_c33d3734_35784cuda3std6ranges3__45__cpo4swapE - _ZN39_INTERNAL_db9e76fd_4_k_cu_c33d3734_35784cuda3std3__45__cpo4cendE)
_ZN39_INTERNAL_db9e76fd_4_k_cu_c33d3734_35784cuda3std3__45__cpo4cendE:
	.zero		1
	.type		_ZN39_INTERNAL_db9e76fd_4_k_cu_c33d3734_35784cuda3std6ranges3__45__cpo4swapE,@object
	.size		_ZN39_INTERNAL_db9e76fd_4_k_cu_c33d3734_35784cuda3std6ranges3__45__cpo4swapE,(.L_10 - _ZN39_INTERNAL_db9e76fd_4_k_cu_c33d3734_35784cuda3std6ranges3__45__cpo4swapE)
_ZN39_INTERNAL_db9e76fd_4_k_cu_c33d3734_35784cuda3std6ranges3__45__cpo4swapE:
	.zero		1
.L_10:


//--------------------- .nv.constant0._ZN7cutlass13device_kernelINS_4gemm6kernel13GemmUniversalIN4cute5tupleIJiiiiEEENS1_10collective13CollectiveMmaINS1_35MainloopSm100TmaUmmaWarpSpecializedILi16ELi2ELi4ENS5_IJNS4_1CILi2EEENSA_ILi1EEESC_EEEEENS5_IJNSA_ILi256EEENSA_ILi128EEENSA_ILi64EEEEEENS_12float_e4m3_tENS5_IJlSC_lEEESJ_SK_NS4_8TiledMMAINS4_8MMA_AtomIJNS4_10MMA_TraitsINS4_25SM100_MMA_F8F6F4_2x1SM_SSEJSJ_SJ_fSF_SG_NS4_17integral_constantINS4_4UMMA5MajorELSR_0EEESS_NSP_INSQ_7ScaleInELST_0EEESU_EEEEEENS4_6LayoutINS5_IJSC_SC_SC_EEENS5_IJNSA_ILi0EEESZ_SZ_EEEEENS5_IJNS4_10UnderscoreES12_S12_EEEEENS4_18SM100_TMA_2SM_LOADENS4_14ComposedLayoutINS4_7SwizzleILi2ELi4ELi3EEENS4_18smem_ptr_flag_bitsILi8EEENSX_INS5_IJNSA_ILi8EEESH_EEENS5_IJSH_SC_EEEEEEEvNS4_8identityES15_S1F_vS1G_EENS_8epilogue10collective18CollectiveEpilogueINS1I_23Sm100TmaWarpSpecializedILi2ELi2ELi64ELb0ELb0EEEJNS5_IJSG_SG_SH_EEENS5_IJNSX_ISG_SC_EENSX_ISH_SC_EEEEESJ_SK_SJ_SK_NS1I_6fusion15FusionCallbacksIS1M_NS1R_13LinCombEltActINS1I_6thread7SigmoidESJ_fSJ_fLNS_15FloatRoundStyleE2EEES1N_S1Q_JEEENS4_5SM1004TMEM4LOAD26SM100_TMEM_LOAD_32dp32b64xENS4_13SM90_TMA_LOADES1F_NS4_39AutoVectorizingCopyWithAssumedAlignmentILi128EEENS4_14SM90_TMA_STOREES1F_S25_S25_EEEvvEEEEvNT_6ParamsE --------------------------
	.section	.nv.constant0._ZN7cutlass13device_kernelINS_4gemm6kernel13GemmUniversalIN4cute5tupleIJiiiiEEENS1_10collective13CollectiveMmaINS1_35MainloopSm100TmaUmmaWarpSpecializedILi16ELi2ELi4ENS5_IJNS4_1CILi2EEENSA_ILi1EEESC_EEEEENS5_IJNSA_ILi256EEENSA_ILi128EEENSA_ILi64EEEEEENS_12float_e4m3_tENS5_IJlSC_lEEESJ_SK_NS4_8TiledMMAINS4_8MMA_AtomIJNS4_10MMA_TraitsINS4_25SM100_MMA_F8F6F4_2x1SM_SSEJSJ_SJ_fSF_SG_NS4_17integral_constantINS4_4UMMA5MajorELSR_0EEESS_NSP_INSQ_7ScaleInELST_0EEESU_EEEEEENS4_6LayoutINS5_IJSC_SC_SC_EEENS5_IJNSA_ILi0EEESZ_SZ_EEEEENS5_IJNS4_10UnderscoreES12_S12_EEEEENS4_18SM100_TMA_2SM_LOADENS4_14ComposedLayoutINS4_7SwizzleILi2ELi4ELi3EEENS4_18smem_ptr_flag_bitsILi8EEENSX_INS5_IJNSA_ILi8EEESH_EEENS5_IJSH_SC_EEEEEEEvNS4_8identityES15_S1F_vS1G_EENS_8epilogue10collective18CollectiveEpilogueINS1I_23Sm100TmaWarpSpecializedILi2ELi2ELi64ELb0ELb0EEEJNS5_IJSG_SG_SH_EEENS5_IJNSX_ISG_SC_EENSX_ISH_SC_EEEEESJ_SK_SJ_SK_NS1I_6fusion15FusionCallbacksIS1M_NS1R_13LinCombEltActINS1I_6thread7SigmoidESJ_fSJ_fLNS_15FloatRoundStyleE2EEES1N_S1Q_JEEENS4_5SM1004TMEM4LOAD26SM100_TMEM_LOAD_32dp32b64xENS4_13SM90_TMA_LOADES1F_NS4_39AutoVectorizingCopyWithAssumedAlignmentILi128EEENS4_14SM90_TMA_STOREES1F_S25_S25_EEEvvEEEEvNT_6ParamsE,"a",@progbits
	.sectionflags	@""
	.align	4
.nv.constant0._ZN7cutlass13device_kernelINS_4gemm6kernel13GemmUniversalIN4cute5tupleIJiiiiEEENS1_10collective13CollectiveMmaINS1_35MainloopSm100TmaUmmaWarpSpecializedILi16ELi2ELi4ENS5_IJNS4_1CILi2EEENSA_ILi1EEESC_EEEEENS5_IJNSA_ILi256EEENSA_ILi128EEENSA_ILi64EEEEEENS_12float_e4m3_tENS5_IJlSC_lEEESJ_SK_NS4_8TiledMMAINS4_8MMA_AtomIJNS4_10MMA_TraitsINS4_25SM100_MMA_F8F6F4_2x1SM_SSEJSJ_SJ_fSF_SG_NS4_17integral_constantINS4_4UMMA5MajorELSR_0EEESS_NSP_INSQ_7ScaleInELST_0EEESU_EEEEEENS4_6LayoutINS5_IJSC_SC_SC_EEENS5_IJNSA_ILi0EEESZ_SZ_EEEEENS5_IJNS4_10UnderscoreES12_S12_EEEEENS4_18SM100_TMA_2SM_LOADENS4_14ComposedLayoutINS4_7SwizzleILi2ELi4ELi3EEENS4_18smem_ptr_flag_bitsILi8EEENSX_INS5_IJNSA_ILi8EEESH_EEENS5_IJSH_SC_EEEEEEEvNS4_8identityES15_S1F_vS1G_EENS_8epilogue10collective18CollectiveEpilogueINS1I_23Sm100TmaWarpSpecializedILi2ELi2ELi64ELb0ELb0EEEJNS5_IJSG_SG_SH_EEENS5_IJNSX_ISG_SC_EENSX_ISH_SC_EEEEESJ_SK_SJ_SK_NS1I_6fusion15FusionCallbacksIS1M_NS1R_13LinCombEltActINS1I_6thread7SigmoidESJ_fSJ_fLNS_15FloatRoundStyleE2EEES1N_S1Q_JEEENS4_5SM1004TMEM4LOAD26SM100_TMEM_LOAD_32dp32b64xENS4_13SM90_TMA_LOADES1F_NS4_39AutoVectorizingCopyWithAssumedAlignmentILi128EEENS4_14SM90_TMA_STOREES1F_S25_S25_EEEvvEEEEvNT_6ParamsE:
	.zero		2944


//--------------------- SYMBOLS --------------------------

	.type		.nv.reservedSmem.offset0,@object
	.size		.nv.reservedSmem.offset0,0x4
	.type		.nv.reservedSmem.cap,@object
	.size		.nv.reservedSmem.cap,0x4
	.type		__assertfail,@function
